// auto-generated by cutlass_sweep.gemm — config: {"arch": "sm_90", "cluster_m": 1, "cluster_n": 2, "dtype": "e4m3", "stages": 0, "tile_k": 128, "tile_m": 256, "tile_n": 256}
#include "cutlass/cutlass.h"
#include "cutlass/gemm/collective/collective_builder.hpp"
#include "cutlass/gemm/device/gemm_universal_adapter.h"
#include "cutlass/gemm/kernel/gemm_universal.hpp"
#include "cutlass/epilogue/collective/collective_builder.hpp"

using ElemA = cutlass::float_e4m3_t;
using ElemB = cutlass::float_e4m3_t;
using ElemCD = cutlass::float_e4m3_t;
using Acc  = float;
using TileShape    = cute::Shape<cute::_256, cute::_256, cute::_128>;
using ClusterShape = cute::Shape<cute::_1, cute::_2, cute::_1>;

using CollectiveEpilogue = typename cutlass::epilogue::collective::CollectiveBuilder<
    cutlass::arch::Sm90, cutlass::arch::OpClassTensorOp,
    TileShape, ClusterShape,
    cutlass::epilogue::collective::EpilogueTileAuto,
    Acc, Acc,
    ElemCD, cutlass::layout::RowMajor, 128 / cutlass::sizeof_bits<ElemCD>::value,
    ElemCD, cutlass::layout::RowMajor, 128 / cutlass::sizeof_bits<ElemCD>::value,
    cutlass::epilogue::collective::EpilogueScheduleAuto
  >::CollectiveOp;

using CollectiveMainloop = typename cutlass::gemm::collective::CollectiveBuilder<
    cutlass::arch::Sm90, cutlass::arch::OpClassTensorOp,
    ElemA, cutlass::layout::RowMajor, 128 / cutlass::sizeof_bits<ElemA>::value,
    ElemB, cutlass::layout::ColumnMajor, 128 / cutlass::sizeof_bits<ElemB>::value,
    Acc,
    TileShape, ClusterShape,
    cutlass::gemm::collective::StageCountAutoCarveout<static_cast<int>(sizeof(typename CollectiveEpilogue::SharedStorage))>,
    cutlass::gemm::collective::KernelScheduleAuto
  >::CollectiveOp;

using GemmKernel = cutlass::gemm::kernel::GemmUniversal<
    cute::Shape<int,int,int,int>,
    CollectiveMainloop,
    CollectiveEpilogue
>;
using Gemm = cutlass::gemm::device::GemmUniversalAdapter<GemmKernel>;

// Force the device kernel symbol into the cubin without needing a host main.
auto* _anchor = &cutlass::device_kernel<GemmKernel>;


// ===== COMPILED SASS (sm_90a) =====

	.target	sm_90a

	.elftype	@"ET_EXEC"


//--------------------- .note.nv.tkinfo           --------------------------
	.section	.note.nv.tkinfo,"",@"SHT_NOTE"
	.sectionflags	@"SHF_NOTE_NV_TKINFO"
	.tkinfo
        /*0018*/ 	.word	0x00000002
        /*0030*/ 	.string	""
        /*0030*/ 	.string	"ptxas"
        /*0030*/ 	.string	"Cuda compilation tools, release 13.0, V13.0.88"
        /*0030*/ 	.string	"Build cuda_13.0.r13.0/compiler.36424714_0"
        /*0030*/ 	.string	"-arch sm_90a -m 64 "



//--------------------- .note.nv.cuinfo           --------------------------
	.section	.note.nv.cuinfo,"",@"SHT_NOTE"
	.sectionflags	@"SHF_NOTE_NV_CUINFO"
        /*0018*/ 	.short	0x0002
        /*001a*/ 	.short	0x005a
        /*001c*/ 	.short	0x0082
	.zero		2


//--------------------- .nv.info                  --------------------------
	.section	.nv.info,"",@"SHT_CUDA_INFO"
	.align	4


	//----- nvinfo : EIATTR_REGCOUNT
	.align		4
        /*0000*/ 	.byte	0x04, 0x2f
        /*0002*/ 	.short	(.L_12 - .L_11)
	.align		4
.L_11:
        /*0004*/ 	.word	index@(_ZN7cutlass13device_kernelINS_4gemm6kernel13GemmUniversalIN4cute5tupleIJiiiiEEENS1_10collective13CollectiveMmaINS1_37MainloopSm90TmaGmmaWarpSpecializedFP8ILi3ENS5_IJNS4_1CILi1EEENSA_ILi2EEESB_EEENS1_35KernelTmaWarpSpecializedCooperativeEEENS5_IJNSA_ILi256EEESG_NSA_ILi128EEEEEENS_12float_e4m3_tENS5_IJlSB_lEEESJ_SK_NS4_8TiledMMAINS4_8MMA_AtomIJNS4_4SM904GMMA31MMA_64x256x32_F32E4M3E4M3_SS_TNILNSO_7ScaleInE1ELSQ_1EEEEEENS4_6LayoutINS5_IJSC_SB_SB_EEENS5_IJSB_NSA_ILi0EEESV_EEEEENS5_IJNS4_10UnderscoreESY_SY_EEEEENS4_23SM90_TMA_LOAD_MULTICASTENS4_14ComposedLayoutINS4_7SwizzleILi3ELi4ELi3EEENS4_18smem_ptr_flag_bitsILi8EEENST_INS5_IJNSA_ILi8EEESH_EEENS5_IJSH_SB_EEEEEEEvNS4_8identityENS4_13SM90_TMA_LOADES1B_vS1C_EENS_8epilogue10collective6detail29Sm90TmaWarpSpecializedAdapterINS1G_15DefaultEpilogueISJ_SK_SK_NS1F_6thread17LinearCombinationISJ_Li1EffLNS1K_9ScaleType4KindE0ELNS_15FloatRoundStyleE2ESJ_EENS1_15EpilogueDefaultEEEEEvvEEEEvNT_6ParamsE)
        /*0008*/ 	.word	0x000000a8


	//----- nvinfo : EIATTR_FRAME_SIZE
	.align		4
.L_12:
        /*000c*/ 	.byte	0x04, 0x11
        /*000e*/ 	.short	(.L_14 - .L_13)
	.align		4
.L_13:
        /*0010*/ 	.word	index@(_ZN7cutlass13device_kernelINS_4gemm6kernel13GemmUniversalIN4cute5tupleIJiiiiEEENS1_10collective13CollectiveMmaINS1_37MainloopSm90TmaGmmaWarpSpecializedFP8ILi3ENS5_IJNS4_1CILi1EEENSA_ILi2EEESB_EEENS1_35KernelTmaWarpSpecializedCooperativeEEENS5_IJNSA_ILi256EEESG_NSA_ILi128EEEEEENS_12float_e4m3_tENS5_IJlSB_lEEESJ_SK_NS4_8TiledMMAINS4_8MMA_AtomIJNS4_4SM904GMMA31MMA_64x256x32_F32E4M3E4M3_SS_TNILNSO_7ScaleInE1ELSQ_1EEEEEENS4_6LayoutINS5_IJSC_SB_SB_EEENS5_IJSB_NSA_ILi0EEESV_EEEEENS5_IJNS4_10UnderscoreESY_SY_EEEEENS4_23SM90_TMA_LOAD_MULTICASTENS4_14ComposedLayoutINS4_7SwizzleILi3ELi4ELi3EEENS4_18smem_ptr_flag_bitsILi8EEENST_INS5_IJNSA_ILi8EEESH_EEENS5_IJSH_SB_EEEEEEEvNS4_8identityENS4_13SM90_TMA_LOADES1B_vS1C_EENS_8epilogue10collective6detail29Sm90TmaWarpSpecializedAdapterINS1G_15DefaultEpilogueISJ_SK_SK_NS1F_6thread17LinearCombinationISJ_Li1EffLNS1K_9ScaleType4KindE0ELNS_15FloatRoundStyleE2ESJ_EENS1_15EpilogueDefaultEEEEEvvEEEEvNT_6ParamsE)
        /*0014*/ 	.word	0x00000cc8


	//----- nvinfo : EIATTR_MIN_STACK_SIZE
	.align		4
.L_14:
        /*0018*/ 	.byte	0x04, 0x12
        /*001a*/ 	.short	(.L_16 - .L_15)
	.align		4
.L_15:
        /*001c*/ 	.word	index@(_ZN7cutlass13device_kernelINS_4gemm6kernel13GemmUniversalIN4cute5tupleIJiiiiEEENS1_10collective13CollectiveMmaINS1_37MainloopSm90TmaGmmaWarpSpecializedFP8ILi3ENS5_IJNS4_1CILi1EEENSA_ILi2EEESB_EEENS1_35KernelTmaWarpSpecializedCooperativeEEENS5_IJNSA_ILi256EEESG_NSA_ILi128EEEEEENS_12float_e4m3_tENS5_IJlSB_lEEESJ_SK_NS4_8TiledMMAINS4_8MMA_AtomIJNS4_4SM904GMMA31MMA_64x256x32_F32E4M3E4M3_SS_TNILNSO_7ScaleInE1ELSQ_1EEEEEENS4_6LayoutINS5_IJSC_SB_SB_EEENS5_IJSB_NSA_ILi0EEESV_EEEEENS5_IJNS4_10UnderscoreESY_SY_EEEEENS4_23SM90_TMA_LOAD_MULTICASTENS4_14ComposedLayoutINS4_7SwizzleILi3ELi4ELi3EEENS4_18smem_ptr_flag_bitsILi8EEENST_INS5_IJNSA_ILi8EEESH_EEENS5_IJSH_SB_EEEEEEEvNS4_8identityENS4_13SM90_TMA_LOADES1B_vS1C_EENS_8epilogue10collective6detail29Sm90TmaWarpSpecializedAdapterINS1G_15DefaultEpilogueISJ_SK_SK_NS1F_6thread17LinearCombinationISJ_Li1EffLNS1K_9ScaleType4KindE0ELNS_15FloatRoundStyleE2ESJ_EENS1_15EpilogueDefaultEEEEEvvEEEEvNT_6ParamsE)
        /*0020*/ 	.word	0x00000cc8
.L_16:


//--------------------- .nv.compat                --------------------------
	.section	.nv.compat,"",@"SHT_CUDA_COMPAT_INFO"
	.align	4
        /*0000*/ 	.byte	0x02, 0x09, 0x01, 0x00, 0x02, 0x02, 0x04, 0x00, 0x02, 0x05, 0x05, 0x00, 0x03, 0x07, 0x01, 0x01
        /*0010*/ 	.byte	0x02, 0x03, 0x01, 0x00, 0x02, 0x06, 0x01, 0x00, 0x04, 0x0b, 0x08, 0x00, 0x00, 0x00, 0x00, 0x00
        /*0020*/ 	.byte	0x00, 0x00, 0x00, 0x00


//--------------------- .nv.info._ZN7cutlass13device_kernelINS_4gemm6kernel13GemmUniversalIN4cute5tupleIJiiiiEEENS1_10collective13CollectiveMmaINS1_37MainloopSm90TmaGmmaWarpSpecializedFP8ILi3ENS5_IJNS4_1CILi1EEENSA_ILi2EEESB_EEENS1_35KernelTmaWarpSpecializedCooperativeEEENS5_IJNSA_ILi256EEESG_NSA_ILi128EEEEEENS_12float_e4m3_tENS5_IJlSB_lEEESJ_SK_NS4_8TiledMMAINS4_8MMA_AtomIJNS4_4SM904GMMA31MMA_64x256x32_F32E4M3E4M3_SS_TNILNSO_7ScaleInE1ELSQ_1EEEEEENS4_6LayoutINS5_IJSC_SB_SB_EEENS5_IJSB_NSA_ILi0EEESV_EEEEENS5_IJNS4_10UnderscoreESY_SY_EEEEENS4_23SM90_TMA_LOAD_MULTICASTENS4_14ComposedLayoutINS4_7SwizzleILi3ELi4ELi3EEENS4_18smem_ptr_flag_bitsILi8EEENST_INS5_IJNSA_ILi8EEESH_EEENS5_IJSH_SB_EEEEEEEvNS4_8identityENS4_13SM90_TMA_LOADES1B_vS1C_EENS_8epilogue10collective6detail29Sm90TmaWarpSpecializedAdapterINS1G_15DefaultEpilogueISJ_SK_SK_NS1F_6thread17LinearCombinationISJ_Li1EffLNS1K_9ScaleType4KindE0ELNS_15FloatRoundStyleE2ESJ_EENS1_15EpilogueDefaultEEEEEvvEEEEvNT_6ParamsE --------------------------
	.section	.nv.info._ZN7cutlass13device_kernelINS_4gemm6kernel13GemmUniversalIN4cute5tupleIJiiiiEEENS1_10collective13CollectiveMmaINS1_37MainloopSm90TmaGmmaWarpSpecializedFP8ILi3ENS5_IJNS4_1CILi1EEENSA_ILi2EEESB_EEENS1_35KernelTmaWarpSpecializedCooperativeEEENS5_IJNSA_ILi256EEESG_NSA_ILi128EEEEEENS_12float_e4m3_tENS5_IJlSB_lEEESJ_SK_NS4_8TiledMMAINS4_8MMA_AtomIJNS4_4SM904GMMA31MMA_64x256x32_F32E4M3E4M3_SS_TNILNSO_7ScaleInE1ELSQ_1EEEEEENS4_6LayoutINS5_IJSC_SB_SB_EEENS5_IJSB_NSA_ILi0EEESV_EEEEENS5_IJNS4_10UnderscoreESY_SY_EEEEENS4_23SM90_TMA_LOAD_MULTICASTENS4_14ComposedLayoutINS4_7SwizzleILi3ELi4ELi3EEENS4_18smem_ptr_flag_bitsILi8EEENST_INS5_IJNSA_ILi8EEESH_EEENS5_IJSH_SB_EEEEEEEvNS4_8identityENS4_13SM90_TMA_LOADES1B_vS1C_EENS_8epilogue10collective6detail29Sm90TmaWarpSpecializedAdapterINS1G_15DefaultEpilogueISJ_SK_SK_NS1F_6thread17LinearCombinationISJ_Li1EffLNS1K_9ScaleType4KindE0ELNS_15FloatRoundStyleE2ESJ_EENS1_15EpilogueDefaultEEEEEvvEEEEvNT_6ParamsE,"",@"SHT_CUDA_INFO"
	.sectionflags	@""
	.align	4


	//----- nvinfo : EIATTR_CUDA_API_VERSION
	.align		4
        /*0000*/ 	.byte	0x04, 0x37
        /*0002*/ 	.short	(.L_18 - .L_17)
.L_17:
        /*0004*/ 	.word	0x00000082


	//----- nvinfo : EIATTR_KPARAM_INFO
	.align		4
.L_18:
        /*0008*/ 	.byte	0x04, 0x17
        /*000a*/ 	.short	(.L_20 - .L_19)
.L_19:
        /*000c*/ 	.word	0x00000000
        /*0010*/ 	.short	0x0000
        /*0012*/ 	.short	0x0070
        /*0014*/ 	.byte	0x00, 0xf0, 0x01, 0x10


	//----- nvinfo : EIATTR_SPARSE_MMA_MASK
	.align		4
.L_20:
        /*0018*/ 	.byte	0x03, 0x50
        /*001a*/ 	.short	0x0000


	//----- nvinfo : EIATTR_MAXREG_COUNT
	.align		4
        /*001c*/ 	.byte	0x03, 0x1b
        /*001e*/ 	.short	0x00a8


	//----- nvinfo : EIATTR_NUM_BARRIERS
	.align		4
        /*0020*/ 	.byte	0x02, 0x4c
        /*0022*/ 	.byte	0x01
	.zero		1


	//----- nvinfo : EIATTR_ANNOTATIONS
	.align		4
        /*0024*/ 	.byte	0x04, 0x55
        /*0026*/ 	.short	(.L_22 - .L_21)


	//   ....[0]....
.L_21:
        /*0028*/ 	.word	0x00000001
        /*002c*/ 	.byte	0x50, 0x06, 0x00, 0x00, 0x01, 0x00, 0x00, 0x00, 0x80, 0x08, 0x00, 0x00, 0x01, 0x00, 0x00, 0x00
        /* <DEDUP_REMOVED lines=2037> */
        /*7f8c*/ 	.byte	0xf0, 0x9a, 0x02, 0x00, 0x01, 0x00, 0x00, 0x00, 0x40, 0x9b, 0x02, 0x00


	//----- nvinfo : EIATTR_MERCURY_ISA_VERSION
	.align		4
.L_22:
        /*7f98*/ 	.byte	0x03, 0x5f
        /*7f9a*/ 	.short	0x0101


	//----- nvinfo : EIATTR_INT_WARP_WIDE_INSTR_OFFSETS
	.align		4
        /*7f9c*/ 	.byte	0x04, 0x31
        /*7f9e*/ 	.short	(.L_24 - .L_23)


	//   ....[0]....
.L_23:
        /*7fa0*/ 	.word	0x00000510


	//   ....[1]....
        /*7fa4*/ 	.word	0x00000530


	//   ....[2]....
        /*7fa8*/ 	.word	0x00000680


	//----- nvinfo : EIATTR_COOP_GROUP_MASK_REGIDS
	.align		4
.L_24:
        /*7fac*/ 	.byte	0x04, 0x29
        /*7fae*/ 	.short	(.L_26 - .L_25)


	//   ....[0]....
.L_25:
        /*7fb0*/ 	.word	0xffffffff


	//   ....[1]....
        /*7fb4*/ 	.word	0xffffffff


	//   ....[2]....
        /*7fb8*/ 	.word	0xffffffff


	//   ....[3]....
        /*7fbc*/ 	.word	0xffffffff


	//   ....[4]....
        /*7fc0*/ 	.word	0xffffffff


	//   ....[5]....
        /*7fc4*/ 	.word	0xffffffff


	//----- nvinfo : EIATTR_COOP_GROUP_INSTR_OFFSETS
	.align		4
.L_26:
        /*7fc8*/ 	.byte	0x04, 0x28
        /*7fca*/ 	.short	(.L_28 - .L_27)


	//   ....[0]....
.L_27:
        /*7fcc*/ 	.word	0x00000070


	//   ....[1]....
        /*7fd0*/ 	.word	0x00000080


	//   ....[2]....
        /*7fd4*/ 	.word	0x000001a0


	//   ....[3]....
        /*7fd8*/ 	.word	0x000003a0


	//   ....[4]....
        /*7fdc*/ 	.word	0x00000790


	//   ....[5]....
        /*7fe0*/ 	.word	0x000028e0


	//----- nvinfo : EIATTR_REG_RECONFIG
	.align		4
.L_28:
        /*7fe4*/ 	.byte	0x01, 0x54
	.zero		2


	//----- nvinfo : EIATTR_MBARRIER_INSTR_OFFSETS
	.align		4
        /*7fe8*/ 	.byte	0x04, 0x39
        /*7fea*/ 	.short	(.L_30 - .L_29)


	//   ....[0]....
.L_29:
        /*7fec*/ 	.word	0x00000320
        /*7ff0*/ 	.word	0x000000ff
        /*7ff4*/ 	.word	0x00000000
        /*7ff8*/ 	.short	0x0100
        /*7ffa*/ 	.byte	0x09
	.zero		1


	//   ....[1]....
        /*7ffc*/ 	.word	0x00000330
        /*8000*/ 	.word	0x000000ff
        /*8004*/ 	.word	0x00000018
        /*8008*/ 	.short	0x0100
        /*800a*/ 	.byte	0x09
	.zero		1


	//   ....[2]....
        /*800c*/ 	.word	0x00000340
        /*8010*/ 	.word	0x000000ff
        /*8014*/ 	.word	0x00000008
        /*8018*/ 	.short	0x0100
        /*801a*/ 	.byte	0x09
	.zero		1


	//   ....[3]....
        /*801c*/ 	.word	0x00000350
        /*8020*/ 	.word	0x000000ff
        /*8024*/ 	.word	0x00000020
        /*8028*/ 	.short	0x0100
        /*802a*/ 	.byte	0x09
	.zero		1


	//   ....[4]....
        /*802c*/ 	.word	0x00000360
        /*8030*/ 	.word	0x000000ff
        /*8034*/ 	.word	0x00000010
        /*8038*/ 	.short	0x0100
        /*803a*/ 	.byte	0x09
	.zero		1


	//   ....[5]....
        /*803c*/ 	.word	0x00000370
        /*8040*/ 	.word	0x000000ff
        /*8044*/ 	.word	0x00000028
        /*8048*/ 	.short	0x0100
        /*804a*/ 	.byte	0x09
	.zero		1


	//   ....[6]....
        /*804c*/ 	.word	0x00000710
        /*8050*/ 	.word	0x000000ff
        /*8054*/ 	.word	0x00000040
        /*8058*/ 	.short	0x0100
        /*805a*/ 	.byte	0x06
	.zero		1


	//   ....[7]....
        /*805c*/ 	.word	0x00000740
        /*8060*/ 	.word	0x000000ff
        /*8064*/ 	.word	0x00000048
        /*8068*/ 	.short	0x0100
        /*806a*/ 	.byte	0x06
	.zero		1


	//   ....[8]....
        /*806c*/ 	.word	0x00002cd0
        /*8070*/ 	.word	0x000000ff
        /*8074*/ 	.word	0x00000000
        /*8078*/ 	.short	0x010a
        /*807a*/ 	.byte	0x06
	.zero		1


	//   ....[9]....
        /*807c*/ 	.word	0x00002d10
        /*8080*/ 	.word	0x000000ff
        /*8084*/ 	.word	0x00000000
        /*8088*/ 	.short	0x010a
        /*808a*/ 	.byte	0x06
	.zero		1


	//   ....[10]....
        /*808c*/ 	.word	0x00009020
        /*8090*/ 	.word	0x000000ff
        /*8094*/ 	.word	0x00000000
        /*8098*/ 	.short	0x010a
        /*809a*/ 	.byte	0x10
	.zero		1


	//   ....[11]....
        /*809c*/ 	.word	0x00009060
        /*80a0*/ 	.word	0x000000ff
        /*80a4*/ 	.word	0x00000000
        /*80a8*/ 	.short	0x010a
        /*80aa*/ 	.byte	0x10
	.zero		1


	//   ....[12]....
        /*80ac*/ 	.word	0x000118a0
        /*80b0*/ 	.word	0x00000000
        /*80b4*/ 	.word	0x00000000
        /*80b8*/ 	.short	0x0101
        /*80ba*/ 	.byte	0x3f
	.zero		1


	//   ....[13]....
        /*80bc*/ 	.word	0x00015390
        /*80c0*/ 	.word	0x00000000
        /*80c4*/ 	.word	0x00000000
        /*80c8*/ 	.short	0x0101
        /*80ca*/ 	.byte	0x3f
	.zero		1


	//   ....[14]....
        /*80cc*/ 	.word	0x00028de0
        /*80d0*/ 	.word	0x00000012
        /*80d4*/ 	.word	0x00000018
        /*80d8*/ 	.short	0x010a
        /*80da*/ 	.byte	0x3f
	.zero		1


	//   ....[15]....
        /*80dc*/ 	.word	0x00029180
        /*80e0*/ 	.word	0x00000002
        /*80e4*/ 	.word	0x00000048
        /*80e8*/ 	.short	0x0101
        /*80ea*/ 	.byte	0x3f
	.zero		1


	//   ....[16]....
        /*80ec*/ 	.word	0x00029910
        /*80f0*/ 	.word	0x00000005
        /*80f4*/ 	.word	0x00000000
        /*80f8*/ 	.short	0x010a
        /*80fa*/ 	.byte	0x3f
	.zero		1


	//   ....[17]....
        /*80fc*/ 	.word	0x000299a0
        /*8100*/ 	.word	0x00000007
        /*8104*/ 	.word	0x00000000
        /*8108*/ 	.short	0x010a
        /*810a*/ 	.byte	0x3f
	.zero		1


	//   ....[18]....
        /*810c*/ 	.word	0x00029a30
        /*8110*/ 	.word	0x00000003
        /*8114*/ 	.word	0x00000000
        /*8118*/ 	.short	0x010a
        /*811a*/ 	.byte	0x3f
	.zero		1


	//   ....[19]....
        /*811c*/ 	.word	0x00029aa0
        /*8120*/ 	.word	0x00000003
        /*8124*/ 	.word	0x00000000
        /*8128*/ 	.short	0x010a
        /*812a*/ 	.byte	0x3f
	.zero		1


	//   ....[20]....
        /*812c*/ 	.word	0x00029b10
        /*8130*/ 	.word	0x00000002
        /*8134*/ 	.word	0x00000000
        /*8138*/ 	.short	0x010a
        /*813a*/ 	.byte	0x3f
	.zero		1


	//   ....[21]....
        /*813c*/ 	.word	0x00029bf0
        /*8140*/ 	.word	0x00000012
        /*8144*/ 	.word	0x00000018
        /*8148*/ 	.short	0x010a
        /*814a*/ 	.byte	0x3f
	.zero		1


	//   ....[22]....
        /*814c*/ 	.word	0x00029cc0
        /*8150*/ 	.word	0x00000005
        /*8154*/ 	.word	0x00000000
        /*8158*/ 	.short	0x010a
        /*815a*/ 	.byte	0x3f
	.zero		1


	//   ....[23]....
        /*815c*/ 	.word	0x00029d10
        /*8160*/ 	.word	0x00000007
        /*8164*/ 	.word	0x00000000
        /*8168*/ 	.short	0x010a
        /*816a*/ 	.byte	0x3f
	.zero		1


	//----- nvinfo : EIATTR_NUM_MBARRIERS
	.align		4
.L_30:
        /*816c*/ 	.byte	0x03, 0x38
        /*816e*/ 	.short	0x0008


	//----- nvinfo : EIATTR_EXIT_INSTR_OFFSETS
	.align		4
        /*8170*/ 	.byte	0x04, 0x1c
        /*8172*/ 	.short	(.L_32 - .L_31)


	//   ....[0]....
.L_31:
        /*8174*/ 	.word	0x00000920


	//   ....[1]....
        /*8178*/ 	.word	0x000011c0


	//   ....[2]....
        /*817c*/ 	.word	0x000284e0


	//   ....[3]....
        /*8180*/ 	.word	0x00028a80


	//   ....[4]....
        /*8184*/ 	.word	0x00029a80


	//----- nvinfo : EIATTR_MAX_THREADS
	.align		4
.L_32:
        /*8188*/ 	.byte	0x04, 0x05
        /*818a*/ 	.short	(.L_34 - .L_33)
.L_33:
        /*818c*/ 	.word	0x00000180
        /*8190*/ 	.word	0x00000001
        /*8194*/ 	.word	0x00000001


	//----- nvinfo : EIATTR_CRS_STACK_SIZE
	.align		4
.L_34:
        /*8198*/ 	.byte	0x04, 0x1e
        /*819a*/ 	.short	(.L_36 - .L_35)
.L_35:
        /*819c*/ 	.word	0x00000000


	//----- nvinfo : EIATTR_CBANK_PARAM_SIZE
	.align		4
.L_36:
        /*81a0*/ 	.byte	0x03, 0x19
        /*81a2*/ 	.short	0x0470


	//----- nvinfo : EIATTR_PARAM_CBANK
	.align		4
        /*81a4*/ 	.byte	0x04, 0x0a
        /*81a6*/ 	.short	(.L_38 - .L_37)
	.align		4
.L_37:
        /*81a8*/ 	.word	index@(.nv.constant0._ZN7cutlass13device_kernelINS_4gemm6kernel13GemmUniversalIN4cute5tupleIJiiiiEEENS1_10collective13CollectiveMmaINS1_37MainloopSm90TmaGmmaWarpSpecializedFP8ILi3ENS5_IJNS4_1CILi1EEENSA_ILi2EEESB_EEENS1_35KernelTmaWarpSpecializedCooperativeEEENS5_IJNSA_ILi256EEESG_NSA_ILi128EEEEEENS_12float_e4m3_tENS5_IJlSB_lEEESJ_SK_NS4_8TiledMMAINS4_8MMA_AtomIJNS4_4SM904GMMA31MMA_64x256x32_F32E4M3E4M3_SS_TNILNSO_7ScaleInE1ELSQ_1EEEEEENS4_6LayoutINS5_IJSC_SB_SB_EEENS5_IJSB_NSA_ILi0EEESV_EEEEENS5_IJNS4_10UnderscoreESY_SY_EEEEENS4_23SM90_TMA_LOAD_MULTICASTENS4_14ComposedLayoutINS4_7SwizzleILi3ELi4ELi3EEENS4_18smem_ptr_flag_bitsILi8EEENST_INS5_IJNSA_ILi8EEESH_EEENS5_IJSH_SB_EEEEEEEvNS4_8identityENS4_13SM90_TMA_LOADES1B_vS1C_EENS_8epilogue10collective6detail29Sm90TmaWarpSpecializedAdapterINS1G_15DefaultEpilogueISJ_SK_SK_NS1F_6thread17LinearCombinationISJ_Li1EffLNS1K_9ScaleType4KindE0ELNS_15FloatRoundStyleE2ESJ_EENS1_15EpilogueDefaultEEEEEvvEEEEvNT_6ParamsE)
        /*81ac*/ 	.short	0x0210
        /*81ae*/ 	.short	0x0470


	//----- nvinfo : EIATTR_SW_WAR
	.align		4
.L_38:
        /*81b0*/ 	.byte	0x04, 0x36
        /*81b2*/ 	.short	(.L_40 - .L_39)
.L_39:
        /*81b4*/ 	.word	0x00000008
.L_40:


//--------------------- .nv.callgraph             --------------------------
	.section	.nv.callgraph,"",@"SHT_CUDA_CALLGRAPH"
	.align	4
	.sectionentsize	8
	.align		4
        /*0000*/ 	.word	0x00000000
	.align		4
        /*0004*/ 	.word	0xffffffff
	.align		4
        /*0008*/ 	.word	0x00000000
	.align		4
        /*000c*/ 	.word	0xfffffffe
	.align		4
        /*0010*/ 	.word	0x00000000
	.align		4
        /*0014*/ 	.word	0xfffffffd
	.align		4
        /*0018*/ 	.word	0x00000000
	.align		4
        /*001c*/ 	.word	0xfffffffc


//--------------------- .nv.constant4             --------------------------
	.section	.nv.constant4,"a",@progbits
	.align	8
	.align		8
.nv.constant4:
        /*0000*/ 	.dword	_ZN39_INTERNAL_799f7b8e_4_k_cu_05b330a9_42194cuda3std3__45__cpo5beginE
	.align		8
        /*0008*/ 	.dword	_ZN39_INTERNAL_799f7b8e_4_k_cu_05b330a9_42194cuda3std3__45__cpo3endE
	.align		8
        /*0010*/ 	.dword	_ZN39_INTERNAL_799f7b8e_4_k_cu_05b330a9_42194cuda3std3__45__cpo6cbeginE
	.align		8
        /*0018*/ 	.dword	_ZN39_INTERNAL_799f7b8e_4_k_cu_05b330a9_42194cuda3std3__45__cpo4cendE
	.align		8
        /*0020*/ 	.dword	_ZN39_INTERNAL_799f7b8e_4_k_cu_05b330a9_42194cuda3std3__441_GLOBAL__N__799f7b8e_4_k_cu_05b330a9_42196ignoreE
	.align		8
        /*0028*/ 	.dword	_ZN39_INTERNAL_799f7b8e_4_k_cu_05b330a9_42194cuda3std3__419piecewise_constructE
	.align		8
        /*0030*/ 	.dword	_ZN39_INTERNAL_799f7b8e_4_k_cu_05b330a9_42194cuda3std3__48in_placeE
	.align		8
        /*0038*/ 	.dword	_ZN39_INTERNAL_799f7b8e_4_k_cu_05b330a9_42194cuda3std6ranges3__45__cpo4swapE
	.align		8
        /*0040*/ 	.dword	_ZN39_INTERNAL_799f7b8e_4_k_cu_05b330a9_42194cuda3std6ranges3__45__cpo9iter_moveE
	.align		8
        /*0048*/ 	.dword	_ZN39_INTERNAL_799f7b8e_4_k_cu_05b330a9_42194cute7productE
	.align		8
        /*0050*/ 	.dword	_ZN39_INTERNAL_799f7b8e_4_k_cu_05b330a9_42194cute1_E


//--------------------- .text._ZN7cutlass13device_kernelINS_4gemm6kernel13GemmUniversalIN4cute5tupleIJiiiiEEENS1_10collective13CollectiveMmaINS1_37MainloopSm90TmaGmmaWarpSpecializedFP8ILi3ENS5_IJNS4_1CILi1EEENSA_ILi2EEESB_EEENS1_35KernelTmaWarpSpecializedCooperativeEEENS5_IJNSA_ILi256EEESG_NSA_ILi128EEEEEENS_12float_e4m3_tENS5_IJlSB_lEEESJ_SK_NS4_8TiledMMAINS4_8MMA_AtomIJNS4_4SM904GMMA31MMA_64x256x32_F32E4M3E4M3_SS_TNILNSO_7ScaleInE1ELSQ_1EEEEEENS4_6LayoutINS5_IJSC_SB_SB_EEENS5_IJSB_NSA_ILi0EEESV_EEEEENS5_IJNS4_10UnderscoreESY_SY_EEEEENS4_23SM90_TMA_LOAD_MULTICASTENS4_14ComposedLayoutINS4_7SwizzleILi3ELi4ELi3EEENS4_18smem_ptr_flag_bitsILi8EEENST_INS5_IJNSA_ILi8EEESH_EEENS5_IJSH_SB_EEEEEEEvNS4_8identityENS4_13SM90_TMA_LOADES1B_vS1C_EENS_8epilogue10collective6detail29Sm90TmaWarpSpecializedAdapterINS1G_15DefaultEpilogueISJ_SK_SK_NS1F_6thread17LinearCombinationISJ_Li1EffLNS1K_9ScaleType4KindE0ELNS_15FloatRoundStyleE2ESJ_EENS1_15EpilogueDefaultEEEEEvvEEEEvNT_6ParamsE --------------------------
	.section	.text._ZN7cutlass13device_kernelINS_4gemm6kernel13GemmUniversalIN4cute5tupleIJiiiiEEENS1_10collective13CollectiveMmaINS1_37MainloopSm90TmaGmmaWarpSpecializedFP8ILi3ENS5_IJNS4_1CILi1EEENSA_ILi2EEESB_EEENS1_35KernelTmaWarpSpecializedCooperativeEEENS5_IJNSA_ILi256EEESG_NSA_ILi128EEEEEENS_12float_e4m3_tENS5_IJlSB_lEEESJ_SK_NS4_8TiledMMAINS4_8MMA_AtomIJNS4_4SM904GMMA31MMA_64x256x32_F32E4M3E4M3_SS_TNILNSO_7ScaleInE1ELSQ_1EEEEEENS4_6LayoutINS5_IJSC_SB_SB_EEENS5_IJSB_NSA_ILi0EEESV_EEEEENS5_IJNS4_10UnderscoreESY_SY_EEEEENS4_23SM90_TMA_LOAD_MULTICASTENS4_14ComposedLayoutINS4_7SwizzleILi3ELi4ELi3EEENS4_18smem_ptr_flag_bitsILi8EEENST_INS5_IJNSA_ILi8EEESH_EEENS5_IJSH_SB_EEEEEEEvNS4_8identityENS4_13SM90_TMA_LOADES1B_vS1C_EENS_8epilogue10collective6detail29Sm90TmaWarpSpecializedAdapterINS1G_15DefaultEpilogueISJ_SK_SK_NS1F_6thread17LinearCombinationISJ_Li1EffLNS1K_9ScaleType4KindE0ELNS_15FloatRoundStyleE2ESJ_EENS1_15EpilogueDefaultEEEEEvvEEEEvNT_6ParamsE,"ax",@progbits
	.align	128
.text._ZN7cutlass13device_kernelINS_4gemm6kernel13GemmUniversalIN4cute5tupleIJiiiiEEENS1_10collective13CollectiveMmaINS1_37MainloopSm90TmaGmmaWarpSpecializedFP8ILi3ENS5_IJNS4_1CILi1EEENSA_ILi2EEESB_EEENS1_35KernelTmaWarpSpecializedCooperativeEEENS5_IJNSA_ILi256EEESG_NSA_ILi128EEEEEENS_12float_e4m3_tENS5_IJlSB_lEEESJ_SK_NS4_8TiledMMAINS4_8MMA_AtomIJNS4_4SM904GMMA31MMA_64x256x32_F32E4M3E4M3_SS_TNILNSO_7ScaleInE1ELSQ_1EEEEEENS4_6LayoutINS5_IJSC_SB_SB_EEENS5_IJSB_NSA_ILi0EEESV_EEEEENS5_IJNS4_10UnderscoreESY_SY_EEEEENS4_23SM90_TMA_LOAD_MULTICASTENS4_14ComposedLayoutINS4_7SwizzleILi3ELi4ELi3EEENS4_18smem_ptr_flag_bitsILi8EEENST_INS5_IJNSA_ILi8EEESH_EEENS5_IJSH_SB_EEEEEEEvNS4_8identityENS4_13SM90_TMA_LOADES1B_vS1C_EENS_8epilogue10collective6detail29Sm90TmaWarpSpecializedAdapterINS1G_15DefaultEpilogueISJ_SK_SK_NS1F_6thread17LinearCombinationISJ_Li1EffLNS1K_9ScaleType4KindE0ELNS_15FloatRoundStyleE2ESJ_EENS1_15EpilogueDefaultEEEEEvvEEEEvNT_6ParamsE:
        .type           _ZN7cutlass13device_kernelINS_4gemm6kernel13GemmUniversalIN4cute5tupleIJiiiiEEENS1_10collective13CollectiveMmaINS1_37MainloopSm90TmaGmmaWarpSpecializedFP8ILi3ENS5_IJNS4_1CILi1EEENSA_ILi2EEESB_EEENS1_35KernelTmaWarpSpecializedCooperativeEEENS5_IJNSA_ILi256EEESG_NSA_ILi128EEEEEENS_12float_e4m3_tENS5_IJlSB_lEEESJ_SK_NS4_8TiledMMAINS4_8MMA_AtomIJNS4_4SM904GMMA31MMA_64x256x32_F32E4M3E4M3_SS_TNILNSO_7ScaleInE1ELSQ_1EEEEEENS4_6LayoutINS5_IJSC_SB_SB_EEENS5_IJSB_NSA_ILi0EEESV_EEEEENS5_IJNS4_10UnderscoreESY_SY_EEEEENS4_23SM90_TMA_LOAD_MULTICASTENS4_14ComposedLayoutINS4_7SwizzleILi3ELi4ELi3EEENS4_18smem_ptr_flag_bitsILi8EEENST_INS5_IJNSA_ILi8EEESH_EEENS5_IJSH_SB_EEEEEEEvNS4_8identityENS4_13SM90_TMA_LOADES1B_vS1C_EENS_8epilogue10collective6detail29Sm90TmaWarpSpecializedAdapterINS1G_15DefaultEpilogueISJ_SK_SK_NS1F_6thread17LinearCombinationISJ_Li1EffLNS1K_9ScaleType4KindE0ELNS_15FloatRoundStyleE2ESJ_EENS1_15EpilogueDefaultEEEEEvvEEEEvNT_6ParamsE,@function
        .size           _ZN7cutlass13device_kernelINS_4gemm6kernel13GemmUniversalIN4cute5tupleIJiiiiEEENS1_10collective13CollectiveMmaINS1_37MainloopSm90TmaGmmaWarpSpecializedFP8ILi3ENS5_IJNS4_1CILi1EEENSA_ILi2EEESB_EEENS1_35KernelTmaWarpSpecializedCooperativeEEENS5_IJNSA_ILi256EEESG_NSA_ILi128EEEEEENS_12float_e4m3_tENS5_IJlSB_lEEESJ_SK_NS4_8TiledMMAINS4_8MMA_AtomIJNS4_4SM904GMMA31MMA_64x256x32_F32E4M3E4M3_SS_TNILNSO_7ScaleInE1ELSQ_1EEEEEENS4_6LayoutINS5_IJSC_SB_SB_EEENS5_IJSB_NSA_ILi0EEESV_EEEEENS5_IJNS4_10UnderscoreESY_SY_EEEEENS4_23SM90_TMA_LOAD_MULTICASTENS4_14ComposedLayoutINS4_7SwizzleILi3ELi4ELi3EEENS4_18smem_ptr_flag_bitsILi8EEENST_INS5_IJNSA_ILi8EEESH_EEENS5_IJSH_SB_EEEEEEEvNS4_8identityENS4_13SM90_TMA_LOADES1B_vS1C_EENS_8epilogue10collective6detail29Sm90TmaWarpSpecializedAdapterINS1G_15DefaultEpilogueISJ_SK_SK_NS1F_6thread17LinearCombinationISJ_Li1EffLNS1K_9ScaleType4KindE0ELNS_15FloatRoundStyleE2ESJ_EENS1_15EpilogueDefaultEEEEEvvEEEEvNT_6ParamsE,(.L_x_588 - _ZN7cutlass13device_kernelINS_4gemm6kernel13GemmUniversalIN4cute5tupleIJiiiiEEENS1_10collective13CollectiveMmaINS1_37MainloopSm90TmaGmmaWarpSpecializedFP8ILi3ENS5_IJNS4_1CILi1EEENSA_ILi2EEESB_EEENS1_35KernelTmaWarpSpecializedCooperativeEEENS5_IJNSA_ILi256EEESG_NSA_ILi128EEEEEENS_12float_e4m3_tENS5_IJlSB_lEEESJ_SK_NS4_8TiledMMAINS4_8MMA_AtomIJNS4_4SM904GMMA31MMA_64x256x32_F32E4M3E4M3_SS_TNILNSO_7ScaleInE1ELSQ_1EEEEEENS4_6LayoutINS5_IJSC_SB_SB_EEENS5_IJSB_NSA_ILi0EEESV_EEEEENS5_IJNS4_10UnderscoreESY_SY_EEEEENS4_23SM90_TMA_LOAD_MULTICASTENS4_14ComposedLayoutINS4_7SwizzleILi3ELi4ELi3EEENS4_18smem_ptr_flag_bitsILi8EEENST_INS5_IJNSA_ILi8EEESH_EEENS5_IJSH_SB_EEEEEEEvNS4_8identityENS4_13SM90_TMA_LOADES1B_vS1C_EENS_8epilogue10collective6detail29Sm90TmaWarpSpecializedAdapterINS1G_15DefaultEpilogueISJ_SK_SK_NS1F_6thread17LinearCombinationISJ_Li1EffLNS1K_9ScaleType4KindE0ELNS_15FloatRoundStyleE2ESJ_EENS1_15EpilogueDefaultEEEEEvvEEEEvNT_6ParamsE)
        .other          _ZN7cutlass13device_kernelINS_4gemm6kernel13GemmUniversalIN4cute5tupleIJiiiiEEENS1_10collective13CollectiveMmaINS1_37MainloopSm90TmaGmmaWarpSpecializedFP8ILi3ENS5_IJNS4_1CILi1EEENSA_ILi2EEESB_EEENS1_35KernelTmaWarpSpecializedCooperativeEEENS5_IJNSA_ILi256EEESG_NSA_ILi128EEEEEENS_12float_e4m3_tENS5_IJlSB_lEEESJ_SK_NS4_8TiledMMAINS4_8MMA_AtomIJNS4_4SM904GMMA31MMA_64x256x32_F32E4M3E4M3_SS_TNILNSO_7ScaleInE1ELSQ_1EEEEEENS4_6LayoutINS5_IJSC_SB_SB_EEENS5_IJSB_NSA_ILi0EEESV_EEEEENS5_IJNS4_10UnderscoreESY_SY_EEEEENS4_23SM90_TMA_LOAD_MULTICASTENS4_14ComposedLayoutINS4_7SwizzleILi3ELi4ELi3EEENS4_18smem_ptr_flag_bitsILi8EEENST_INS5_IJNSA_ILi8EEESH_EEENS5_IJSH_SB_EEEEEEEvNS4_8identityENS4_13SM90_TMA_LOADES1B_vS1C_EENS_8epilogue10collective6detail29Sm90TmaWarpSpecializedAdapterINS1G_15DefaultEpilogueISJ_SK_SK_NS1F_6thread17LinearCombinationISJ_Li1EffLNS1K_9ScaleType4KindE0ELNS_15FloatRoundStyleE2ESJ_EENS1_15EpilogueDefaultEEEEEvvEEEEvNT_6ParamsE,@"STO_CUDA_ENTRY STV_DEFAULT"
_ZN7cutlass13device_kernelINS_4gemm6kernel13GemmUniversalIN4cute5tupleIJiiiiEEENS1_10collective13CollectiveMmaINS1_37MainloopSm90TmaGmmaWarpSpecializedFP8ILi3ENS5_IJNS4_1CILi1EEENSA_ILi2EEESB_EEENS1_35KernelTmaWarpSpecializedCooperativeEEENS5_IJNSA_ILi256EEESG_NSA_ILi128EEEEEENS_12float_e4m3_tENS5_IJlSB_lEEESJ_SK_NS4_8TiledMMAINS4_8MMA_AtomIJNS4_4SM904GMMA31MMA_64x256x32_F32E4M3E4M3_SS_TNILNSO_7ScaleInE1ELSQ_1EEEEEENS4_6LayoutINS5_IJSC_SB_SB_EEENS5_IJSB_NSA_ILi0EEESV_EEEEENS5_IJNS4_10UnderscoreESY_SY_EEEEENS4_23SM90_TMA_LOAD_MULTICASTENS4_14ComposedLayoutINS4_7SwizzleILi3ELi4ELi3EEENS4_18smem_ptr_flag_bitsILi8EEENST_INS5_IJNSA_ILi8EEESH_EEENS5_IJSH_SB_EEEEEEEvNS4_8identityENS4_13SM90_TMA_LOADES1B_vS1C_EENS_8epilogue10collective6detail29Sm90TmaWarpSpecializedAdapterINS1G_15DefaultEpilogueISJ_SK_SK_NS1F_6thread17LinearCombinationISJ_Li1EffLNS1K_9ScaleType4KindE0ELNS_15FloatRoundStyleE2ESJ_EENS1_15EpilogueDefaultEEEEEvvEEEEvNT_6ParamsE:
[----:B------:R-:W0:Y:S02]  /*0000*/  LDC R1, c[0x0][0x28] ;  /* 0x00000a00ff017b82 */ /* 0x000e240000000800 */
[----:B0-----:R-:W-:Y:S01]  /*0010*/  VIADD R1, R1, 0xfffff338 ;  /* 0xfffff33801017836 */ /* 0x001fe20000000000 */
[----:B------:R-:W0:Y:S01]  /*0020*/  S2R R5, SR_TID.X ;  /* 0x0000000000057919 */ /* 0x000e220000002100 */
[----:B------:R-:W-:Y:S01]  /*0030*/  ELECT P0, URZ, PT ;  /* 0x00000000003f782f */ /* 0x000fe20003800000 */
[----:B------:R-:W-:Y:S01]  /*0040*/  BSSY B0, `(.L_x_0) ;  /* 0x0000015000007945 */ /* 0x000fe20003800000 */
[--C-:B0-----:R-:W-:Y:S02]  /*0050*/  SHF.R.U32.HI R0, RZ, 0x5, R5.reuse ;  /* 0x00000005ff007819 */ /* 0x101fe40000011605 */
[----:B------:R-:W-:-:S03]  /*0060*/  SHF.R.U32.HI R2, RZ, 0x7, R5 ;  /* 0x00000007ff027819 */ /* 0x000fc60000011605 */
[----:B------:R-:W0:Y:S04]  /*0070*/  SHFL.IDX PT, R3, R0, RZ, 0x1f ;  /* 0x00001fff00037589 */ /* 0x000e2800000e0000 */
[----:B------:R-:W1:Y:S01]  /*0080*/  SHFL.IDX PT, R2, R2, RZ, 0x1f ;  /* 0x00001fff02027589 */ /* 0x000e6200000e0000 */
[----:B0-----:R-:W-:Y:S02]  /*0090*/  R2UR UR4, R3 ;  /* 0x00000000030472ca */ /* 0x001fe400000e0000 */
[----:B-1----:R-:W-:-:S11]  /*00a0*/  R2UR UR6, R2 ;  /* 0x00000000020672ca */ /* 0x002fd600000e0000 */
[----:B------:R-:W-:Y:S02]  /*00b0*/  USHF.R.S32.HI UR5, URZ, 0x1f, UR4 ;  /* 0x0000001f3f057899 */ /* 0x000fe40008011404 */
[----:B------:R-:W-:Y:S02]  /*00c0*/  ISETP.NE.OR P0, PT, RZ, UR4, !P0 ;  /* 0x00000004ff007c0c */ /* 0x000fe4000c705670 */
[----:B------:R-:W-:-:S04]  /*00d0*/  ULEA.HI UR5, UR5, UR4, URZ, 0x2 ;  /* 0x0000000405057291 */ /* 0x000fc8000f8f103f */
[----:B------:R-:W-:-:S04]  /*00e0*/  ULOP3.LUT UR5, UR5, 0xfffffffc, URZ, 0xc0, !UPT ;  /* 0xfffffffc05057892 */ /* 0x000fc8000f8ec03f */
[----:B------:R-:W-:-:S03]  /*00f0*/  UIADD3 UR8, UR4, -UR5, URZ ;  /* 0x8000000504087290 */ /* 0x000fc6000fffe03f */
[----:B------:R-:W-:Y:S09]  /*0100*/  @P0 BRA `(.L_x_1) ;  /* 0x0000000000200947 */ /* 0x000ff20003800000 */
[----:B------:R-:W-:Y:S02]  /*0110*/  ULDC.64 UR4, c[0x0][0x198] ;  /* 0x0000660000047ab9 */ /* 0x000fe40000000a00 */
[----:B------:R-:W-:Y:S02]  /*0120*/  UIADD3 UR10, UP0, UR4, 0xf0, URZ ;  /* 0x000000f0040a7890 */ /* 0x000fe4000ff1e03f */
[----:B------:R-:W-:Y:S02]  /*0130*/  UIADD3 UR4, UP1, UR4, 0x1f0, URZ ;  /* 0x000001f004047890 */ /* 0x000fe4000ff3e03f */
[----:B------:R-:W-:Y:S02]  /*0140*/  UIADD3.X UR11, URZ, UR5, URZ, UP0, !UPT ;  /* 0x000000053f0b7290 */ /* 0x000fe400087fe43f */
[----:B------:R-:W-:-:S07]  /*0150*/  UIADD3.X UR5, URZ, UR5, URZ, UP1, !UPT ;  /* 0x000000053f057290 */ /* 0x000fce0008ffe43f */
[----:B------:R0:W-:Y:S02]  /*0160*/  UTMACCTL.PF [UR10] ;  /* 0x000000000a0079b9 */ /* 0x0001e40008040000 */
[----:B------:R0:W-:Y:S02]  /*0170*/  UTMACCTL.PF [UR4] ;  /* 0x00000000040079b9 */ /* 0x0001e40008040000 */
[----:B0-----:R-:W-:Y:S01]  /*0180*/  NOP ;  /* 0x0000000000007918 */ /* 0x001fe20000000000 */
.L_x_1:
[----:B------:R-:W-:Y:S05]  /*0190*/  BSYNC B0 ;  /* 0x0000000000007941 */ /* 0x000fea0003800000 */
.L_x_0:
[----:B------:R-:W0:Y:S01]  /*01a0*/  SHFL.IDX PT, R3, R0, RZ, 0x1f ;  /* 0x00001fff00037589 */ /* 0x000e2200000e0000 */
[----:B------:R-:W-:Y:S01]  /*01b0*/  UISETP.NE.AND UP0, UPT, UR8, 0x3, UPT ;  /* 0x000000030800788c */ /* 0x000fe2000bf05270 */
[----:B------:R-:W-:Y:S01]  /*01c0*/  ISETP.NE.AND P2, PT, RZ, UR6, PT ;  /* 0x00000006ff007c0c */ /* 0x000fe2000bf45270 */
[----:B------:R-:W-:Y:S02]  /*01d0*/  UIADD3 UR10, UR6, -0x1, URZ ;  /* 0xffffffff060a7890 */ /* 0x000fe4000fffe03f */
[----:B------:R-:W-:Y:S02]  /*01e0*/  UISETP.EQ.OR UP0, UPT, UR8, URZ, !UP0 ;  /* 0x0000003f0800728c */ /* 0x000fe4000c702670 */
[----:B------:R-:W-:Y:S02]  /*01f0*/  UISETP.GE.U32.AND UP1, UPT, UR10, 0x2, UPT ;  /* 0x000000020a00788c */ /* 0x000fe4000bf26070 */
[----:B------:R-:W-:-:S04]  /*0200*/  UISETP.EQ.AND UP0, UPT, UR6, URZ, UP0 ;  /* 0x0000003f0600728c */ /* 0x000fc80008702270 */
[----:B------:R-:W-:-:S04]  /*0210*/  USEL UR13, URZ, 0x1, !UP0 ;  /* 0x000000013f0d7887 */ /* 0x000fc8000c000000 */
[----:B------:R-:W-:Y:S01]  /*0220*/  USEL UR13, UR13, 0x2, UP1 ;  /* 0x000000020d0d7887 */ /* 0x000fe20008800000 */
[----:B0-----:R-:W-:-:S13]  /*0230*/  ISETP.NE.AND P0, PT, R3, RZ, PT ;  /* 0x000000ff0300720c */ /* 0x001fda0003f05270 */
[----:B------:R-:W-:Y:S05]  /*0240*/  @P0 BRA `(.L_x_2) ;  /* 0x0000000000500947 */ /* 0x000fea0003800000 */
[----:B------:R-:W0:Y:S01]  /*0250*/  S2UR UR9, SR_CgaCtaId ;  /* 0x00000000000979c3 */ /* 0x000e220000008800 */
[----:B------:R-:W-:Y:S01]  /*0260*/  UMOV UR4, 0x400 ;  /* 0x0000040000047882 */ /* 0x000fe20000000000 */
[----:B------:R-:W-:Y:S01]  /*0270*/  UMOV UR5, 0x1 ;  /* 0x0000000100057882 */ /* 0x000fe20000000000 */
[----:B------:R-:W-:Y:S01]  /*0280*/  UMOV UR6, 0x4 ;  /* 0x0000000400067882 */ /* 0x000fe20000000000 */
[----:B------:R-:W-:Y:S01]  /*0290*/  ELECT P0, URZ, PT ;  /* 0x00000000003f782f */ /* 0x000fe20003800000 */
[----:B------:R-:W-:-:S04]  /*02a0*/  UIADD3 UR6, -UR6, 0x100000, URZ ;  /* 0x0010000006067890 */ /* 0x000fc8000fffe13f */
[----:B------:R-:W-:Y:S02]  /*02b0*/  USHF.L.U32 UR7, UR6, 0xb, URZ ;  /* 0x0000000b06077899 */ /* 0x000fe4000800063f */
[----:B------:R-:W-:Y:S02]  /*02c0*/  USHF.L.U32 UR6, UR6, 0x1, URZ ;  /* 0x0000000106067899 */ /* 0x000fe4000800063f */
[----:B0-----:R-:W-:Y:S02]  /*02d0*/  ULEA UR9, UR9, UR4, 0x18 ;  /* 0x0000000409097291 */ /* 0x001fe4000f8ec03f */
[----:B------:R-:W-:-:S04]  /*02e0*/  UIADD3 UR4, -UR5, 0x100000, URZ ;  /* 0x0010000005047890 */ /* 0x000fc8000fffe13f */
[----:B------:R-:W-:Y:S02]  /*02f0*/  USHF.L.U32 UR5, UR4, 0xb, URZ ;  /* 0x0000000b04057899 */ /* 0x000fe4000800063f */
[----:B------:R-:W-:Y:S01]  /*0300*/  USHF.L.U32 UR4, UR4, 0x1, URZ ;  /* 0x0000000104047899 */ /* 0x000fe2000800063f */
[----:B------:R-:W0:Y:S11]  /*0310*/  FENCE.VIEW.ASYNC.S ;  /* 0x00000000000073c6 */ /* 0x000e360000000000 */
[----:B0-----:R0:W1:Y:S01]  /*0320*/  SYNCS.EXCH.64 URZ, [UR9], UR4 ;  /* 0x00000004093f75b2 */ /* 0x0010620008000100 */
[----:B------:R0:W2:Y:S01]  /*0330*/  SYNCS.EXCH.64 URZ, [UR9+0x18], UR6 ;  /* 0x00001806093f75b2 */ /* 0x0000a20008000100 */
[----:B------:R0:W3:Y:S01]  /*0340*/  SYNCS.EXCH.64 URZ, [UR9+0x8], UR4 ;  /* 0x00000804093f75b2 */ /* 0x0000e20008000100 */
[----:B------:R0:W4:Y:S01]  /*0350*/  SYNCS.EXCH.64 URZ, [UR9+0x20], UR6 ;  /* 0x00002006093f75b2 */ /* 0x0001220008000100 */
[----:B------:R0:W0:Y:S01]  /*0360*/  SYNCS.EXCH.64 URZ, [UR9+0x10], UR4 ;  /* 0x00001004093f75b2 */ /* 0x0000220008000100 */
[----:B------:R0:W0:Y:S01]  /*0370*/  SYNCS.EXCH.64 URZ, [UR9+0x28], UR6 ;  /* 0x00002806093f75b2 */ /* 0x0000220008000100 */
[----:B------:R-:W-:Y:S01]  /*0380*/  NOP ;  /* 0x0000000000007918 */ /* 0x000fe20000000000 */
.L_x_2:
[----:B------:R-:W-:Y:S01]  /*0390*/  SHF.R.S32.HI R4, RZ, 0x1f, R5 ;  /* 0x0000001fff047819 */ /* 0x000fe20000011405 */
[----:B------:R-:W5:Y:S01]  /*03a0*/  SHFL.IDX PT, R0, R0, RZ, 0x1f ;  /* 0x00001fff00007589 */ /* 0x000f6200000e0000 */
[----:B------:R-:W-:Y:S01]  /*03b0*/  ELECT P0, URZ, PT ;  /* 0x00000000003f782f */ /* 0x000fe20003800000 */
[----:B0-----:R-:W0:Y:S01]  /*03c0*/  S2UR UR9, SR_CTAID.X ;  /* 0x00000000000979c3 */ /* 0x001e220000002500 */
[----:B------:R-:W-:Y:S01]  /*03d0*/  LEA.HI R4, R4, R5, RZ, 0x7 ;  /* 0x0000000504047211 */ /* 0x000fe200078f38ff */
[----:B------:R-:W1:Y:S01]  /*03e0*/  S2R R2, SR_CTAID.Y ;  /* 0x0000000000027919 */ /* 0x000e620000002600 */
[----:B------:R-:W-:Y:S01]  /*03f0*/  SHF.R.S32.HI R6, RZ, 0x1f, R3 ;  /* 0x0000001fff067819 */ /* 0x000fe20000011403 */
[----:B------:R-:W-:Y:S01]  /*0400*/  ULDC UR4, c[0x0][0x154] ;  /* 0x0000550000047ab9 */ /* 0x000fe20000000800 */
[----:B------:R-:W-:Y:S01]  /*0410*/  LOP3.LUT R4, R4, 0xffffff80, RZ, 0xc0, !PT ;  /* 0xffffff8004047812 */ /* 0x000fe200078ec0ff */
[----:B------:R-:W-:Y:S01]  /*0420*/  NOP ;  /* 0x0000000000007918 */ /* 0x000fe20000000000 */
[----:B------:R-:W-:Y:S01]  /*0430*/  LEA.HI R6, R6, R3, RZ, 0x2 ;  /* 0x0000000306067211 */ /* 0x000fe200078f10ff */
[----:B------:R-:W2:Y:S01]  /*0440*/  LDC R13, c[0x0][0x148] ;  /* 0x00005200ff0d7b82 */ /* 0x000ea20000000800 */
[----:B------:R-:W-:Y:S01]  /*0450*/  NOP ;  /* 0x0000000000007918 */ /* 0x000fe20000000000 */
[----:B------:R-:W-:Y:S01]  /*0460*/  IMAD.IADD R4, R5, 0x1, -R4 ;  /* 0x0000000105047824 */ /* 0x000fe200078e0a04 */
[----:B------:R-:W-:-:S04]  /*0470*/  LOP3.LUT R6, R6, 0x3ffffffc, RZ, 0xc0, !PT ;  /* 0x3ffffffc06067812 */ /* 0x000fc800078ec0ff */
[----:B------:R-:W-:Y:S01]  /*0480*/  SHF.R.S32.HI R5, RZ, 0x1f, R4 ;  /* 0x0000001fff057819 */ /* 0x000fe20000011404 */
[----:B------:R-:W-:Y:S01]  /*0490*/  IMAD.IADD R6, R3, 0x1, -R6 ;  /* 0x0000000103067824 */ /* 0x000fe200078e0a06 */
[----:B------:R-:W3:Y:S02]  /*04a0*/  LDC R8, c[0x0][0x144] ;  /* 0x00005100ff087b82 */ /* 0x000ee40000000800 */
[----:B------:R-:W-:Y:S02]  /*04b0*/  LEA.HI R5, R5, R4, RZ, 0x3 ;  /* 0x0000000405057211 */ /* 0x000fe400078f18ff */
[----:B-----5:R-:W-:Y:S02]  /*04c0*/  ISETP.NE.OR P0, PT, R0, RZ, !P0 ;  /* 0x000000ff0000720c */ /* 0x020fe40004705670 */
[--C-:B------:R-:W-:Y:S02]  /*04d0*/  SHF.R.S32.HI R0, RZ, 0x3, R5.reuse ;  /* 0x00000003ff007819 */ /* 0x100fe40000011405 */
[----:B------:R-:W-:-:S04]  /*04e0*/  SHF.R.S32.HI R5, RZ, 0x1f, R5 ;  /* 0x0000001fff057819 */ /* 0x000fc80000011405 */
[----:B------:R-:W-:-:S04]  /*04f0*/  LEA.HI R5, R5, R0, RZ, 0x2 ;  /* 0x0000000005057211 */ /* 0x000fc800078f10ff */
[----:B------:R-:W-:Y:S01]  /*0500*/  LOP3.LUT R5, R5, 0xfffffffc, RZ, 0xc0, !PT ;  /* 0xfffffffc05057812 */ /* 0x000fe200078ec0ff */
[----:B------:R-:W-:Y:S01]  /*0510*/  VOTEU.ALL UP0, P0 ;  /* 0x00000000003f7886 */ /* 0x000fe20000000000 */
[----:B-1----:R-:W-:Y:S01]  /*0520*/  I2FP.F32.U32 R7, R2 ;  /* 0x0000000200077245 */ /* 0x002fe20000201000 */
[----:B------:R-:W-:Y:S02]  /*0530*/  VOTEU.ALL UP1, P0 ;  /* 0x00000000003f7886 */ /* 0x000fe40000020000 */
[----:B------:R-:W-:Y:S01]  /*0540*/  IMAD.IADD R5, R0, 0x1, -R5 ;  /* 0x0000000100057824 */ /* 0x000fe200078e0a05 */
[----:B------:R-:W1:Y:S01]  /*0550*/  @!UP0 S2UR UR7, SR_CgaCtaId ;  /* 0x00000000000789c3 */ /* 0x000e620000008800 */
[----:B0-----:R-:W-:Y:S01]  /*0560*/  I2FP.F32.U32 R0, UR9 ;  /* 0x0000000900007c45 */ /* 0x001fe20008201000 */
[----:B------:R-:W-:Y:S01]  /*0570*/  FMUL R9, R7, UR4 ;  /* 0x0000000407097c20 */ /* 0x000fe20008400000 */
[----:B------:R-:W-:Y:S01]  /*0580*/  IMAD R5, R6, 0x4, R5 ;  /* 0x0000000406057824 */ /* 0x000fe200078e0205 */
[----:B------:R-:W-:Y:S01]  /*0590*/  ULDC UR4, c[0x0][0x150] ;  /* 0x0000540000047ab9 */ /* 0x000fe20000000800 */
[----:B------:R-:W-:Y:S01]  /*05a0*/  @!UP0 UMOV UR6, 0x400 ;  /* 0x0000040000068882 */ /* 0x000fe20000000000 */
[----:B------:R-:W-:Y:S01]  /*05b0*/  FMUL R7, R0, UR4 ;  /* 0x0000000400077c20 */ /* 0x000fe20008400000 */
[----:B------:R-:W-:Y:S01]  /*05c0*/  IMAD.SHL.U32 R0, R5, 0x4, RZ ;  /* 0x0000000405007824 */ /* 0x000fe200078e00ff */
[----:B------:R-:W0:Y:S01]  /*05d0*/  LDC R6, c[0x0][0x140] ;  /* 0x00005000ff067b82 */ /* 0x000e220000000800 */
[----:B------:R-:W5:Y:S01]  /*05e0*/  F2I.U32.TRUNC.NTZ R9, R9 ;  /* 0x0000000900097305 */ /* 0x000f62000020f000 */
[----:B------:R-:W-:-:S02]  /*05f0*/  UMOV UR4, 0x20 ;  /* 0x0000002000047882 */ /* 0x000fc40000000000 */
[----:B------:R-:W-:Y:S01]  /*0600*/  LOP3.LUT R11, R5, 0xc, R0, 0x78, !PT ;  /* 0x0000000c050b7812 */ /* 0x000fe200078e7800 */
[----:B------:R-:W-:-:S04]  /*0610*/  @!UP0 UIADD3 UR4, -UR4, 0x100000, URZ ;  /* 0x0010000004048890 */ /* 0x000fc8000fffe13f */
[----:B------:R-:W-:Y:S02]  /*0620*/  @!UP0 USHF.L.U32 UR5, UR4, 0xb, URZ ;  /* 0x0000000b04058899 */ /* 0x000fe4000800063f */
[----:B------:R-:W-:Y:S01]  /*0630*/  @!UP0 USHF.L.U32 UR4, UR4, 0x1, URZ ;  /* 0x0000000104048899 */ /* 0x000fe2000800063f */
[----:B------:R-:W4:Y:S01]  /*0640*/  F2I.U32.TRUNC.NTZ R7, R7 ;  /* 0x0000000700077305 */ /* 0x000f22000020f000 */
[----:B------:R0:W-:Y:S01]  /*0650*/  STL [R1+0x450], R11 ;  /* 0x0004500b01007387 */ /* 0x0001e20000100800 */
[----:B-----5:R-:W-:Y:S01]  /*0660*/  IMAD.MOV R14, RZ, RZ, -R9 ;  /* 0x000000ffff0e7224 */ /* 0x020fe200078e0a09 */
[----:B-1----:R-:W-:Y:S01]  /*0670*/  @!UP0 ULEA UR6, UR7, UR6, 0x18 ;  /* 0x0000000607068291 */ /* 0x002fe2000f8ec03f */
[----:B------:R-:W-:Y:S02]  /*0680*/  VOTEU.ALL UP0, P0 ;  /* 0x00000000003f7886 */ /* 0x000fe40000000000 */
[----:B--2---:R-:W-:Y:S01]  /*0690*/  IMAD R0, R13, R14, R2 ;  /* 0x0000000e0d007224 */ /* 0x004fe200078e0202 */
[----:B------:R-:W-:-:S02]  /*06a0*/  LOP3.LUT P0, RZ, R4, 0x7, RZ, 0xc0, !PT ;  /* 0x0000000704ff7812 */ /* 0x000fc4000780c0ff */
[----:B0-----:R-:W-:Y:S01]  /*06b0*/  ISETP.EQ.U32.AND P3, PT, R6, 0x1, PT ;  /* 0x000000010600780c */ /* 0x001fe20003f62070 */
[----:B----4-:R-:W-:Y:S01]  /*06c0*/  IMAD.MOV R7, RZ, RZ, -R7 ;  /* 0x000000ffff077224 */ /* 0x010fe200078e0a07 */
[----:B------:R-:W-:Y:S02]  /*06d0*/  ISETP.NE.AND P1, PT, R0, R11, PT ;  /* 0x0000000b0000720c */ /* 0x000fe40003f25270 */
[----:B------:R-:W-:Y:S01]  /*06e0*/  ISETP.LT.U32.AND P0, PT, R11, 0x2, !P0 ;  /* 0x000000020b00780c */ /* 0x000fe20004701070 */
[----:B---3--:R-:W-:Y:S01]  /*06f0*/  IMAD R10, R8, R7, UR9 ;  /* 0x00000009080a7e24 */ /* 0x008fe2000f8e0207 */
[----:B------:R-:W0:Y:S02]  /*0700*/  FENCE.VIEW.ASYNC.S ;  /* 0x00000000000073c6 */ /* 0x000e240000000000 */
[----:B0-----:R0:W1:Y:S02]  /*0710*/  @!UP0 SYNCS.EXCH.64 URZ, [UR6+0x40], UR4 ;  /* 0x00004004063f85b2 */ /* 0x0010640008000100 */
[----:B------:R-:W-:-:S04]  /*0720*/  ISETP.EQ.OR P1, PT, R10, RZ, !P1 ;  /* 0x000000ff0a00720c */ /* 0x000fc80004f22670 */
[----:B------:R-:W-:Y:S01]  /*0730*/  PLOP3.LUT P0, PT, P0, P1, PT, 0x80, 0x0 ;  /* 0x000000000000781c */ /* 0x000fe20000703070 */
[----:B------:R0:W2:Y:S01]  /*0740*/  @!UP1 SYNCS.EXCH.64 URZ, [UR6+0x48], UR4 ;  /* 0x00004804063f95b2 */ /* 0x0000a20008000100 */
[----:B------:R-:W-:Y:S01]  /*0750*/  NOP ;  /* 0x0000000000007918 */ /* 0x000fe20000000000 */
[----:B------:R-:W-:Y:S10]  /*0760*/  @!P3 BRA `(.L_x_3) ;  /* 0x000000000008b947 */ /* 0x000ff40003800000 */
[----:B-12---:R-:W-:Y:S01]  /*0770*/  UCGABAR_ARV ;  /* 0x00000000000079c7 */ /* 0x006fe20008000000 */
[----:B------:R-:W-:Y:S05]  /*0780*/  BRA `(.L_x_4) ;  /* 0x0000000000047947 */ /* 0x000fea0003800000 */
.L_x_3:
[----:B-12---:R-:W-:Y:S01]  /*0790*/  NOP ;  /* 0x0000000000007918 */ /* 0x006fe20000000000 */
.L_x_4:
[----:B------:R-:W1:Y:S01]  /*07a0*/  LDC R0, c[0x0][0x65c] ;  /* 0x00019700ff007b82 */ /* 0x000e620000000800 */
[----:B------:R-:W-:Y:S02]  /*07b0*/  IMAD.U32 R4, RZ, RZ, UR9 ;  /* 0x00000009ff047e24 */ /* 0x000fe4000f8e00ff */
[----:B------:R-:W-:Y:S01]  /*07c0*/  IMAD.MOV.U32 R5, RZ, RZ, RZ ;  /* 0x000000ffff057224 */ /* 0x000fe200078e00ff */
[----:B-1----:R-:W-:-:S13]  /*07d0*/  ISETP.NE.AND P4, PT, R0, 0x1, PT ;  /* 0x000000010000780c */ /* 0x002fda0003f85270 */
[----:B------:R-:W1:Y:S01]  /*07e0*/  @P4 LDC R7, c[0x0][0x10] ;  /* 0x00000400ff074b82 */ /* 0x000e620000000800 */
[----:B------:R-:W-:Y:S02]  /*07f0*/  @P4 IMAD.MOV.U32 R3, RZ, RZ, RZ ;  /* 0x000000ffff034224 */ /* 0x000fe400078e00ff */
[----:B------:R-:W-:-:S05]  /*0800*/  @P4 IMAD.MOV.U32 R11, RZ, RZ, RZ ;  /* 0x000000ffff0b4224 */ /* 0x000fca00078e00ff */
[----:B------:R-:W2:Y:S01]  /*0810*/  @!P4 LDC R9, c[0x0][0xc] ;  /* 0x00000300ff09cb82 */ /* 0x000ea20000000800 */
[----:B-1----:R-:W-:-:S04]  /*0820*/  @P4 IMAD.WIDE.U32 R6, R7, UR9, R2 ;  /* 0x0000000907064c25 */ /* 0x002fc8000f8e0002 */
[----:B------:R-:W-:Y:S02]  /*0830*/  @P4 IMAD.MOV.U32 R8, RZ, RZ, R6 ;  /* 0x000000ffff084224 */ /* 0x000fe400078e0006 */
[----:B------:R-:W-:Y:S02]  /*0840*/  @P4 IMAD.IADD R15, R7, 0x1, R11 ;  /* 0x00000001070f4824 */ /* 0x000fe400078e020b */
[----:B--2---:R-:W-:-:S04]  /*0850*/  @!P4 IMAD.WIDE.U32 R4, R2, R9, R4 ;  /* 0x000000090204c225 */ /* 0x004fc800078e0004 */
[----:B------:R-:W-:Y:S02]  /*0860*/  @!P4 IMAD.MOV.U32 R8, RZ, RZ, R4 ;  /* 0x000000ffff08c224 */ /* 0x000fe400078e0004 */
[----:B------:R-:W-:-:S03]  /*0870*/  @!P4 IMAD.MOV.U32 R15, RZ, RZ, R5 ;  /* 0x000000ffff0fc224 */ /* 0x000fc600078e0005 */
[----:B------:R1:W-:Y:S04]  /*0880*/  STL [R1+0x458], R8 ;  /* 0x0004580801007387 */ /* 0x0003e80000100800 */
[----:B------:R1:W-:Y:S01]  /*0890*/  STL [R1+0x454], R15 ;  /* 0x0004540f01007387 */ /* 0x0003e20000100800 */
[----:B------:R-:W-:Y:S05]  /*08a0*/  @!P3 BRA `(.L_x_5) ;  /* 0x00000000000cb947 */ /* 0x000fea0003800000 */
[----:B------:R-:W-:Y:S01]  /*08b0*/  UCGABAR_WAIT ;  /* 0x0000000000007dc7 */ /* 0x000fe20008000000 */
[----:B------:R-:W-:Y:S01]  /*08c0*/  CCTL.IVALL ;  /* 0x00000000ff00798f */ /* 0x000fe20002000000 */
[----:B------:R-:W-:Y:S05]  /*08d0*/  BRA `(.L_x_6) ;  /* 0x0000000000047947 */ /* 0x000fea0003800000 */
.L_x_5:
[----:B------:R-:W-:Y:S06]  /*08e0*/  BAR.SYNC.DEFER_BLOCKING 0x0 ;  /* 0x0000000000007b1d */ /* 0x000fec0000010000 */
.L_x_6:
[----:B------:R-:W-:Y:S05]  /*08f0*/  @!P2 BRA `(.L_x_7) ;  /* 0x0000027800fca947 */ /* 0x000fea0003800000 */
[----:B------:R-:W-:-:S06]  /*0900*/  UISETP.GT.U32.AND UP0, UPT, UR10, 0x1, UPT ;  /* 0x000000010a00788c */ /* 0x000fcc000bf04070 */
[----:B------:R-:W-:-:S13]  /*0910*/  PLOP3.LUT P1, PT, PT, PT, UP0, 0x80, 0x0 ;  /* 0x000000000000781c */ /* 0x000fda0003f2f008 */
[----:B0-----:R-:W-:Y:S05]  /*0920*/  @P1 EXIT ;  /* 0x000000000000194d */ /* 0x001fea0003800000 */
[----:B------:R-:W-:Y:S01]  /*0930*/  IMAD.MOV.U32 R5, RZ, RZ, -0x1 ;  /* 0xffffffffff057424 */ /* 0x000fe200078e00ff */
[----:B------:R-:W-:Y:S01]  /*0940*/  ULDC.64 UR4, c[0x0][0x650] ;  /* 0x0001940000047ab9 */ /* 0x000fe20000000a00 */
[----:B------:R-:W-:Y:S01]  /*0950*/  IMAD.MOV.U32 R4, RZ, RZ, -0x1 ;  /* 0xffffffffff047424 */ /* 0x000fe200078e00ff */
[----:B------:R-:W-:Y:S01]  /*0960*/  ISETP.GE.U32.AND P1, PT, R8, UR4, PT ;  /* 0x0000000408007c0c */ /* 0x000fe2000bf26070 */
[----:B------:R-:W-:Y:S01]  /*0970*/  UMOV UR9, 0xffffffff ;  /* 0xffffffff00097882 */ /* 0x000fe20000000000 */
[----:B------:R0:W-:Y:S01]  /*0980*/  STL [R1+0x460], R5 ;  /* 0x0004600501007387 */ /* 0x0001e20000100800 */
[----:B------:R-:W-:Y:S02]  /*0990*/  PRMT R0, RZ, 0x7610, R0 ;  /* 0x00007610ff007816 */ /* 0x000fe40000000000 */
[----:B------:R-:W-:Y:S01]  /*09a0*/  ISETP.GE.U32.AND.EX P1, PT, R15, UR5, PT, P1 ;  /* 0x000000050f007c0c */ /* 0x000fe2000bf26110 */
[----:B------:R0:W-:-:S12]  /*09b0*/  STL [R1+0x45c], R4 ;  /* 0x00045c0401007387 */ /* 0x0001d80000100800 */
[----:B0-----:R-:W-:Y:S05]  /*09c0*/  @P1 BRA `(.L_x_8) ;  /* 0x00000004003c1947 */ /* 0x001fea0003800000 */
[----:B------:R-:W-:Y:S01]  /*09d0*/  ULDC.64 UR14, c[0x0][0x628] ;  /* 0x00018a00000e7ab9 */ /* 0x000fe20000000a00 */
[----:B------:R-:W0:Y:S01]  /*09e0*/  LDC.64 R6, c[0x0][0x620] ;  /* 0x00018800ff067b82 */ /* 0x000e220000000a00 */
[----:B------:R-:W-:Y:S01]  /*09f0*/  ISETP.NE.U32.AND P1, PT, RZ, UR14, PT ;  /* 0x0000000eff007c0c */ /* 0x000fe2000bf25070 */
[----:B------:R-:W-:Y:S01]  /*0a00*/  ULDC UR11, c[0x0][0x630] ;  /* 0x00018c00000b7ab9 */ /* 0x000fe20000000800 */
[----:B------:R-:W-:Y:S02]  /*0a10*/  R2UR UR4, R8 ;  /* 0x00000000080472ca */ /* 0x000fe400000e0000 */
[----:B------:R-:W-:Y:S02]  /*0a20*/  ISETP.NE.AND.EX P1, PT, RZ, UR15, PT, P1 ;  /* 0x0000000fff007c0c */ /* 0x000fe4000bf25310 */
[----:B------:R-:W-:-:S11]  /*0a30*/  R2UR UR5, R15 ;  /* 0x000000000f0572ca */ /* 0x000fd600000e0000 */
[----:B------:R-:W-:Y:S05]  /*0a40*/  @!P1 BRA `(.L_x_9) ;  /* 0x0000000000309947 */ /* 0x000fea0003800000 */
[----:B------:R-:W-:Y:S01]  /*0a50*/  R2UR UR4, R8 ;  /* 0x00000000080472ca */ /* 0x000fe200000e0000 */
[----:B------:R-:W-:Y:S01]  /*0a60*/  ULDC UR8, c[0x0][0x634] ;  /* 0x00018d0000087ab9 */ /* 0x000fe20000000800 */
[----:B------:R-:W-:-:S11]  /*0a70*/  R2UR UR10, R15 ;  /* 0x000000000f0a72ca */ /* 0x000fd600000e0000 */
[----:B------:R-:W-:-:S04]  /*0a80*/  UIADD3 UR8, UP0, UR4, UR8, URZ ;  /* 0x0000000804087290 */ /* 0x000fc8000ff1e03f */
[----:B------:R-:W-:-:S04]  /*0a90*/  UIADD3.X UR10, URZ, UR10, URZ, UP0, !UPT ;  /* 0x0000000a3f0a7290 */ /* 0x000fc800087fe43f */
[----:B------:R-:W-:-:S04]  /*0aa0*/  UIMAD.WIDE.U32 UR4, UR10, UR14, URZ ;  /* 0x0000000e0a0472a5 */ /* 0x000fc8000f8e003f */
[----:B------:R-:W-:Y:S02]  /*0ab0*/  UIMAD.WIDE.U32 UR6, UP0, UR8, UR15, UR4 ;  /* 0x0000000f080672a5 */ /* 0x000fe4000f800004 */
[----:B------:R-:W-:Y:S02]  /*0ac0*/  UIMAD.WIDE.U32 UR4, UR8, UR14, URZ ;  /* 0x0000000e080472a5 */ /* 0x000fe4000f8e003f */
[----:B------:R-:W-:Y:S02]  /*0ad0*/  UIADD3.X UR9, URZ, URZ, URZ, UP0, !UPT ;  /* 0x0000003f3f097290 */ /* 0x000fe400087fe43f */
[----:B------:R-:W-:Y:S01]  /*0ae0*/  UIADD3 URZ, UP0, UR5, UR6, URZ ;  /* 0x00000006053f7290 */ /* 0x000fe2000ff1e03f */
[----:B------:R-:W-:-:S03]  /*0af0*/  UMOV UR8, UR7 ;  /* 0x0000000700087c82 */ /* 0x000fc60008000000 */
[----:B------:R-:W-:-:S12]  /*0b00*/  UIMAD.WIDE.U32.X UR4, UR10, UR15, UR8, UP0 ;  /* 0x0000000f0a0472a5 */ /* 0x000fd800080e0408 */
.L_x_9:
[----:B------:R-:W-:Y:S01]  /*0b10*/  USHF.R.U64 UR9, UR4, UR11, UR5 ;  /* 0x0000000b04097299 */ /* 0x000fe20008001205 */
[----:B------:R-:W2:Y:S01]  /*0b20*/  LDC.64 R22, c[0x0][0x640] ;  /* 0x00019000ff167b82 */ /* 0x000ea20000000a00 */
[----:B------:R-:W-:Y:S01]  /*0b30*/  USHF.R.U32.HI UR4, URZ, UR11, UR5 ;  /* 0x0000000b3f047299 */ /* 0x000fe20008011605 */
[----:B------:R-:W-:Y:S02]  /*0b40*/  IMAD.MOV.U32 R4, RZ, RZ, R8 ;  /* 0x000000ffff047224 */ /* 0x000fe400078e0008 */
[----:B------:R-:W-:Y:S01]  /*0b50*/  IMAD R21, R13, R14, R2 ;  /* 0x0000000e0d157224 */ /* 0x000fe200078e0202 */
[----:B------:R-:W-:Y:S01]  /*0b60*/  IADD3 R3, P1, RZ, -UR9, RZ ;  /* 0x80000009ff037c10 */ /* 0x000fe2000ff3e0ff */
[----:B------:R-:W-:Y:S02]  /*0b70*/  IMAD.MOV.U32 R13, RZ, RZ, 0x1 ;  /* 0x00000001ff0d7424 */ /* 0x000fe400078e00ff */
[----:B------:R-:W1:Y:S02]  /*0b80*/  LDC R12, c[0x0][0x618] ;  /* 0x00018600ff0c7b82 */ /* 0x000e640000000800 */
[----:B------:R-:W-:-:S04]  /*0b90*/  IMAD.X R5, RZ, RZ, ~UR4, P1 ;  /* 0x80000004ff057e24 */ /* 0x000fc800088e06ff */
[-C--:B0-----:R-:W-:Y:S02]  /*0ba0*/  IMAD R0, R5, R6.reuse, RZ ;  /* 0x0000000605007224 */ /* 0x081fe400078e02ff */
[----:B------:R-:W0:Y:S01]  /*0bb0*/  LDC R16, c[0x0][0x608] ;  /* 0x00018200ff107b82 */ /* 0x000e220000000800 */
[----:B------:R-:W-:Y:S02]  /*0bc0*/  IMAD.MOV.U32 R5, RZ, RZ, R15 ;  /* 0x000000ffff057224 */ /* 0x000fe400078e000f */
[----:B------:R-:W-:-:S05]  /*0bd0*/  IMAD.WIDE.U32 R4, R3, R6, R4 ;  /* 0x0000000603047225 */ /* 0x000fca00078e0004 */
[----:B------:R-:W3:Y:S01]  /*0be0*/  LDC R20, c[0x0][0x658] ;  /* 0x00019600ff147b82 */ /* 0x000ee20000000800 */
[----:B------:R-:W-:Y:S01]  /*0bf0*/  IMAD R3, R3, R7, R0 ;  /* 0x0000000703037224 */ /* 0x000fe200078e0200 */
[----:B--2---:R-:W-:-:S03]  /*0c00*/  ISETP.NE.U32.AND P1, PT, R22, RZ, PT ;  /* 0x000000ff1600720c */ /* 0x004fc60003f25070 */
[----:B------:R-:W-:Y:S01]  /*0c10*/  IMAD.IADD R3, R5, 0x1, R3 ;  /* 0x0000000105037824 */ /* 0x000fe200078e0203 */
[----:B------:R-:W-:Y:S01]  /*0c20*/  ISETP.NE.AND.EX P1, PT, R23, RZ, PT, P1 ;  /* 0x000000ff1700720c */ /* 0x000fe20003f25310 */
[----:B------:R-:W-:Y:S01]  /*0c30*/  IMAD.MOV.U32 R5, RZ, RZ, -0x1 ;  /* 0xffffffffff057424 */ /* 0x000fe200078e00ff */
[----:B------:R-:W2:Y:S02]  /*0c40*/  LDC R18, c[0x0][0x600] ;  /* 0x00018000ff127b82 */ /* 0x000ea40000000800 */
[-CC-:B-1----:R-:W-:Y:S02]  /*0c50*/  SHF.R.U64 R8, R4, R12.reuse, R3.reuse ;  /* 0x0000000c04087219 */ /* 0x182fe40000001203 */
[----:B------:R-:W-:-:S04]  /*0c60*/  SHF.R.U32.HI R3, RZ, R12, R3 ;  /* 0x0000000cff037219 */ /* 0x000fc80000011603 */
[----:B------:R-:W1:Y:S01]  /*0c70*/  LDC R11, c[0x0][0x648] ;  /* 0x00019200ff0b7b82 */ /* 0x000e620000000800 */
[-CC-:B0-----:R-:W-:Y:S02]  /*0c80*/  SHF.R.U64 R19, R8, R16.reuse, R3.reuse ;  /* 0x0000001008137219 */ /* 0x181fe40000001203 */
[----:B------:R-:W-:-:S05]  /*0c90*/  SHF.R.U32.HI R3, RZ, R16, R3 ;  /* 0x00000010ff037219 */ /* 0x000fca0000011603 */
[----:B------:R-:W0:Y:S01]  /*0ca0*/  LDC R15, c[0x0][0x638] ;  /* 0x00018e00ff0f7b82 */ /* 0x000e220000000800 */
[-CC-:B---3--:R-:W-:Y:S02]  /*0cb0*/  SHF.R.U64 R12, R19, R20.reuse, R3.reuse ;  /* 0x00000014130c7219 */ /* 0x188fe40000001203 */
[-C--:B------:R-:W-:Y:S02]  /*0cc0*/  SHF.L.U32 R0, R5, R20.reuse, RZ ;  /* 0x0000001405007219 */ /* 0x080fe400000006ff */
[----:B------:R-:W-:Y:S01]  /*0cd0*/  SHF.R.U32.HI R3, RZ, R20, R3 ;  /* 0x00000014ff037219 */ /* 0x000fe20000011603 */
[----:B------:R-:W-:Y:S01]  /*0ce0*/  IMAD.MOV.U32 R2, RZ, RZ, R12 ;  /* 0x000000ffff027224 */ /* 0x000fe200078e000c */
[----:B------:R-:W-:Y:S01]  /*0cf0*/  LOP3.LUT R0, RZ, R0, RZ, 0x33, !PT ;  /* 0x00000000ff007212 */ /* 0x000fe200078e33ff */
[----:B------:R-:W3:Y:S01]  /*0d00*/  LDC R17, c[0x0][0x610] ;  /* 0x00018400ff117b82 */ /* 0x000ee20000000800 */
[----:B------:R-:W-:Y:S05]  /*0d10*/  @!P1 BRA `(.L_x_10) ;  /* 0x0000000000289947 */ /* 0x000fea0003800000 */
[----:B------:R-:W4:Y:S02]  /*0d20*/  LDC R7, c[0x0][0x64c] ;  /* 0x00019300ff077b82 */ /* 0x000f240000000800 */
[----:B----4-:R-:W-:-:S05]  /*0d30*/  IADD3 R7, P1, R12, R7, RZ ;  /* 0x000000070c077210 */ /* 0x010fca0007f3e0ff */
[----:B------:R-:W-:-:S04]  /*0d40*/  IMAD.X R9, RZ, RZ, R3, P1 ;  /* 0x000000ffff097224 */ /* 0x000fc800008e0603 */
[----:B------:R-:W-:-:S04]  /*0d50*/  IMAD.WIDE.U32 R2, R9, R22, RZ ;  /* 0x0000001609027225 */ /* 0x000fc800078e00ff */
[----:B------:R-:W-:-:S04]  /*0d60*/  IMAD.WIDE.U32 R4, P1, R7, R23, R2 ;  /* 0x0000001707047225 */ /* 0x000fc80007820002 */
[----:B------:R-:W-:-:S04]  /*0d70*/  IMAD.WIDE.U32 R2, R7, R22, RZ ;  /* 0x0000001607027225 */ /* 0x000fc800078e00ff */
[----:B------:R-:W-:Y:S01]  /*0d80*/  IMAD.X R7, RZ, RZ, RZ, P1 ;  /* 0x000000ffff077224 */ /* 0x000fe200008e06ff */
[----:B------:R-:W-:Y:S01]  /*0d90*/  IADD3 RZ, P1, R3, R4, RZ ;  /* 0x0000000403ff7210 */ /* 0x000fe20007f3e0ff */
[----:B------:R-:W-:-:S04]  /*0da0*/  IMAD.MOV.U32 R6, RZ, RZ, R5 ;  /* 0x000000ffff067224 */ /* 0x000fc800078e0005 */
[----:B------:R-:W-:-:S08]  /*0db0*/  IMAD.WIDE.U32.X R2, R9, R23, R6, P1 ;  /* 0x0000001709027225 */ /* 0x000fd000008e0406 */
.L_x_10:
[----:B-1----:R-:W-:Y:S01]  /*0dc0*/  SHF.R.U64 R4, R2, R11, R3 ;  /* 0x0000000b02047219 */ /* 0x002fe20000001203 */
[----:B--2---:R-:W-:Y:S01]  /*0dd0*/  VIADD R5, R18, 0xffffffff ;  /* 0xffffffff12057836 */ /* 0x004fe20000000000 */
[----:B------:R-:W-:Y:S02]  /*0de0*/  SHF.L.U32 R2, R13, R20, RZ ;  /* 0x000000140d027219 */ /* 0x000fe400000006ff */
[----:B------:R-:W-:Y:S01]  /*0df0*/  LOP3.LUT R3, R19, R0, RZ, 0xc0, !PT ;  /* 0x0000000013037212 */ /* 0x000fe200078ec0ff */
[----:B------:R-:W-:Y:S01]  /*0e00*/  IMAD.MOV R6, RZ, RZ, -R4 ;  /* 0x000000ffff067224 */ /* 0x000fe200078e0a04 */
[----:B------:R-:W-:Y:S02]  /*0e10*/  SEL R0, R10, R21, !P4 ;  /* 0x000000150a007207 */ /* 0x000fe40006000000 */
[----:B------:R-:W-:Y:S01]  /*0e20*/  LOP3.LUT R5, R8, R5, RZ, 0xc0, !PT ;  /* 0x0000000508057212 */ /* 0x000fe200078ec0ff */
[----:B------:R-:W-:Y:S02]  /*0e30*/  IMAD R7, R2, R4, R3 ;  /* 0x0000000402077224 */ /* 0x000fe400078e0203 */
[----:B0-----:R-:W-:-:S02]  /*0e40*/  IMAD R3, R6, R15, R12 ;  /* 0x0000000f06037224 */ /* 0x001fc400078e020c */
[----:B---3--:R-:W-:Y:S02]  /*0e50*/  IMAD R2, R7, R17, R0 ;  /* 0x0000001107027224 */ /* 0x008fe400078e0200 */
[----:B------:R-:W-:Y:S02]  /*0e60*/  IMAD R3, R3, R18, R5 ;  /* 0x0000001203037224 */ /* 0x000fe400078e0205 */
[----:B------:R-:W-:-:S03]  /*0e70*/  IMAD.MOV.U32 R0, RZ, RZ, 0x1 ;  /* 0x00000001ff007424 */ /* 0x000fc600078e00ff */
[----:B------:R-:W-:Y:S02]  /*0e80*/  SEL R4, R3, R2, !P4 ;  /* 0x0000000203047207 */ /* 0x000fe40006000000 */
[----:B------:R-:W-:-:S03]  /*0e90*/  SEL R2, R2, R3, !P4 ;  /* 0x0000000302027207 */ /* 0x000fc60006000000 */
[----:B------:R0:W-:Y:S04]  /*0ea0*/  STL [R1+0x45c], R4 ;  /* 0x00045c0401007387 */ /* 0x0001e80000100800 */
[----:B------:R0:W-:Y:S02]  /*0eb0*/  STL [R1+0x460], R2 ;  /* 0x0004600201007387 */ /* 0x0001e40000100800 */
.L_x_8:
[----:B------:R-:W-:-:S08]  /*0ec0*/  NOP ;  /* 0x0000000000007918 */ /* 0x000fd00000000000 */
[----:B------:R-:W2:Y:S02]  /*0ed0*/  USETMAXREG.TRY_ALLOC.CTAPOOL UP0, 0xf0 ;  /* 0x000000f0000079c8 */ /* 0x000ea40008000600 */
[----:B--2---:R-:W-:-:S13]  /*0ee0*/  PLOP3.LUT P1, PT, PT, PT, UP0, 0x80, 0x0 ;  /* 0x000000000000781c */ /* 0x004fda0003f2f008 */
[----:B------:R-:W-:Y:S05]  /*0ef0*/  @!P1 BRA `(.L_x_8) ;  /* 0xfffffffc00f09947 */ /* 0x000fea000383ffff */
[----:B------:R-:W-:Y:S01]  /*0f00*/  ULDC.64 UR4, c[0x0][0x598] ;  /* 0x0001660000047ab9 */ /* 0x000fe20000000a00 */
[----:B------:R-:W-:Y:S01]  /*0f10*/  ULDC.64 UR14, c[0x0][0x208] ;  /* 0x00008200000e7ab9 */ /* 0x000fe20000000a00 */
[----:B------:R-:W-:-:S04]  /*0f20*/  ISETP.NE.U32.AND P1, PT, RZ, UR4, PT ;  /* 0x00000004ff007c0c */ /* 0x000fc8000bf25070 */
[----:B------:R-:W-:-:S13]  /*0f30*/  ISETP.NE.AND.EX P1, PT, RZ, UR5, PT, P1 ;  /* 0x00000005ff007c0c */ /* 0x000fda000bf25310 */
[----:B------:R-:W-:Y:S05]  /*0f40*/  @!P1 BRA `(.L_x_11) ;  /* 0x0000000000209947 */ /* 0x000fea0003800000 */
[----:B0-----:R-:W0:Y:S02]  /*0f50*/  LDC.64 R2, c[0x0][0x598] ;  /* 0x00016600ff027b82 */ /* 0x001e240000000a00 */
[----:B0-----:R-:W2:Y:S02]  /*0f60*/  LDG.E.64 R2, desc[UR14][R2.64] ;  /* 0x0000000e02027981 */ /* 0x001ea4000c1e1b00 */
[----:B--2---:R-:W-:-:S04]  /*0f70*/  ISETP.NE.U32.AND P1, PT, R2, RZ, PT ;  /* 0x000000ff0200720c */ /* 0x004fc80003f25070 */
[----:B------:R-:W-:-:S13]  /*0f80*/  ISETP.NE.AND.EX P1, PT, R3, RZ, PT, P1 ;  /* 0x000000ff0300720c */ /* 0x000fda0003f25310 */
[----:B------:R-:W-:Y:S05]  /*0f90*/  @!P1 BRA `(.L_x_11) ;  /* 0x00000000000c9947 */ /* 0x000fea0003800000 */
[----:B------:R-:W2:Y:S02]  /*0fa0*/  LD.E R2, desc[UR14][R2.64] ;  /* 0x0000000e02027980 */ /* 0x000ea4000c101900 */
[----:B--2---:R-:W-:Y:S01]  /*0fb0*/  R2UR UR20, R2 ;  /* 0x00000000021472ca */ /* 0x004fe200000e0000 */
[----:B------:R-:W-:-:S14]  /*0fc0*/  BRA `(.L_x_12) ;  /* 0x0000000000247947 */ /* 0x000fdc0003800000 */
.L_x_11:
[----:B------:R-:W-:Y:S02]  /*0fd0*/  ULDC.64 UR4, c[0x0][0x588] ;  /* 0x0001620000047ab9 */ /* 0x000fe40000000a00 */
[----:B------:R-:W-:-:S04]  /*0fe0*/  ISETP.NE.U32.AND P1, PT, RZ, UR4, PT ;  /* 0x00000004ff007c0c */ /* 0x000fc8000bf25070 */
[----:B------:R-:W-:-:S13]  /*0ff0*/  ISETP.NE.AND.EX P1, PT, RZ, UR5, PT, P1 ;  /* 0x00000005ff007c0c */ /* 0x000fda000bf25310 */
[----:B------:R-:W-:Y:S05]  /*1000*/  @!P1 BRA `(.L_x_13) ;  /* 0x0000000000109947 */ /* 0x000fea0003800000 */
[----:B0-----:R-:W0:Y:S02]  /*1010*/  LDC.64 R2, c[0x0][0x588] ;  /* 0x00016200ff027b82 */ /* 0x001e240000000a00 */
[----:B0-----:R-:W2:Y:S02]  /*1020*/  LDG.E R2, desc[UR14][R2.64] ;  /* 0x0000000e02027981 */ /* 0x001ea4000c1e1900 */
[----:B--2---:R-:W-:Y:S01]  /*1030*/  R2UR UR20, R2 ;  /* 0x00000000021472ca */ /* 0x004fe200000e0000 */
[----:B------:R-:W-:-:S14]  /*1040*/  BRA `(.L_x_12) ;  /* 0x0000000000047947 */ /* 0x000fdc0003800000 */
.L_x_13:
[----:B------:R-:W-:-:S05]  /*1050*/  ULDC UR20, c[0x0][0x580] ;  /* 0x0001600000147ab9 */ /* 0x000fca0000000800 */
.L_x_12:
[----:B------:R-:W-:Y:S02]  /*1060*/  ULDC.64 UR4, c[0x0][0x5a0] ;  /* 0x0001680000047ab9 */ /* 0x000fe40000000a00 */
        /* <DEDUP_REMOVED lines=11> */
.L_x_14:
        /* <DEDUP_REMOVED lines=8> */
.L_x_16:
[----:B------:R-:W-:-:S05]  /*11a0*/  ULDC UR21, c[0x0][0x584] ;  /* 0x0001610000157ab9 */ /* 0x000fca0000000800 */
.L_x_15:
[----:B------:R-:W-:-:S13]  /*11b0*/  LOP3.LUT P1, RZ, R0, 0xff, RZ, 0xc0, !PT ;  /* 0x000000ff00ff7812 */ /* 0x000fda000782c0ff */
[----:B------:R-:W-:Y:S05]  /*11c0*/  @!P1 EXIT ;  /* 0x000000000000994d */ /* 0x000fea0003800000 */
[----:B------:R-:W-:Y:S01]  /*11d0*/  ULDC UR4, c[0x0][0x28c] ;  /* 0x0000a30000047ab9 */ /* 0x000fe20000000800 */
[----:B------:R-:W-:Y:S02]  /*11e0*/  ULOP3.LUT UR22, UR13, 0x1, URZ, 0xfc, !UPT ;  /* 0x000000010d167892 */ /* 0x000fe4000f8efc3f */
[----:B------:R-:W-:-:S04]  /*11f0*/  UIADD3 UR4, UR4, 0x7f, URZ ;  /* 0x0000007f04047890 */ /* 0x000fc8000fffe03f */
[----:B------:R-:W-:-:S04]  /*1200*/  USHF.R.S32.HI UR5, URZ, 0x1f, UR4 ;  /* 0x0000001f3f057899 */ /* 0x000fc80008011404 */
[----:B------:R-:W-:-:S03]  /*1210*/  ULEA.HI UR5, UR5, UR4, URZ, 0x7 ;  /* 0x0000000405057291 */ /* 0x000fc6000f8f383f */
[----:B------:R-:W-:Y:S01]  /*1220*/  UMOV UR4, URZ ;  /* 0x0000003f00047c82 */ /* 0x000fe20008000000 */
[----:B------:R-:W-:-:S03]  /*1230*/  USHF.R.S32.HI UR10, URZ, 0x7, UR5 ;  /* 0x000000073f0a7899 */ /* 0x000fc60008011405 */
[----:B------:R-:W-:-:S09]  /*1240*/  UMOV UR5, URZ ;  /* 0x0000003f00057c82 */ /* 0x000fd20008000000 */
.L_x_555:
[----:B------:R-:W-:Y:S01]  /*1250*/  STL [R1+0x44c], RZ ;  /* 0x00044cff01007387 */ /* 0x000fe20000100800 */
[----:B--2---:R-:W2:Y:S01]  /*1260*/  S2UR UR18, SR_CgaCtaId ;  /* 0x00000000001279c3 */ /* 0x004ea20000008800 */
[----:B------:R-:W-:Y:S01]  /*1270*/  UMOV UR17, 0x400 ;  /* 0x0000040000117882 */ /* 0x000fe20000000000 */
[----:B------:R-:W-:Y:S01]  /*1280*/  UMOV UR6, URZ ;  /* 0x0000003f00067c82 */ /* 0x000fe20008000000 */
[----:B------:R-:W-:Y:S01]  /*1290*/  STL [R1+0x448], RZ ;  /* 0x000448ff01007387 */ /* 0x000fe20000100800 */
[----:B------:R-:W-:Y:S01]  /*12a0*/  UMOV UR7, URZ ;  /* 0x0000003f00077c82 */ /* 0x000fe20008000000 */
[----:B------:R-:W-:Y:S01]  /*12b0*/  UMOV UR8, URZ ;  /* 0x0000003f00087c82 */ /* 0x000fe20008000000 */
[----:B------:R-:W-:Y:S01]  /*12c0*/  UMOV UR23, UR5 ;  /* 0x0000000500177c82 */ /* 0x000fe20008000000 */
[----:B------:R-:W-:Y:S01]  /*12d0*/  STL [R1+0x444], RZ ;  /* 0x000444ff01007387 */ /* 0x000fe20000100800 */
[----:B0-----:R-:W0:Y:S01]  /*12e0*/  LDC R2, c[0x0][0x28c] ;  /* 0x0000a300ff027b82 */ /* 0x001e220000000800 */
[----:B------:R-:W-:Y:S01]  /*12f0*/  UMOV UR24, UR4 ;  /* 0x0000000400187c82 */ /* 0x000fe20008000000 */
[----:B------:R-:W-:Y:S01]  /*1300*/  CS2R R236, SRZ ;  /* 0x0000000000ec7805 */ /* 0x000fe2000001ff00 */
[----:B------:R-:W-:Y:S01]  /*1310*/  STL [R1+0x440], RZ ;  /* 0x000440ff01007387 */ /* 0x000fe20000100800 */
[----:B------:R-:W-:-:S02]  /*1320*/  CS2R R234, SRZ ;  /* 0x0000000000ea7805 */ /* 0x000fc4000001ff00 */
[----:B------:R-:W-:Y:S02]  /*1330*/  CS2R R232, SRZ ;  /* 0x0000000000e87805 */ /* 0x000fe4000001ff00 */
[----:B------:R-:W-:Y:S01]  /*1340*/  CS2R R230, SRZ ;  /* 0x0000000000e67805 */ /* 0x000fe2000001ff00 */
[----:B------:R-:W-:Y:S01]  /*1350*/  STL [R1+0x43c], RZ ;  /* 0x00043cff01007387 */ /* 0x000fe20000100800 */
[----:B------:R-:W-:Y:S02]  /*1360*/  CS2R R228, SRZ ;  /* 0x0000000000e47805 */ /* 0x000fe4000001ff00 */
[----:B------:R-:W-:Y:S02]  /*1370*/  CS2R R226, SRZ ;  /* 0x0000000000e27805 */ /* 0x000fe4000001ff00 */
        /* <DEDUP_REMOVED lines=14> */
[----:B0-----:R-:W-:Y:S02]  /*1460*/  ISETP.GE.AND P1, PT, R2, 0x1, PT ;  /* 0x000000010200780c */ /* 0x001fe40003f26270 */
        /* <DEDUP_REMOVED lines=41> */
[----:B-1----:R-:W-:Y:S01]  /*1700*/  CS2R R14, SRZ ;  /* 0x00000000000e7805 */ /* 0x002fe2000001ff00 */
        /* <DEDUP_REMOVED lines=93> */
[----:B------:R-:W-:-:S03]  /*1ce0*/  CS2R R150, SRZ ;  /* 0x0000000000967805 */ /* 0x000fc6000001ff00 */
[----:B------:R-:W-:Y:S04]  /*1cf0*/  STL [R1+0x3a0], RZ ;  /* 0x0003a0ff01007387 */ /* 0x000fe80000100800 */
        /* <DEDUP_REMOVED lines=104> */
[----:B------:R-:W-:Y:S04]  /*2380*/  STL [R1], RZ ;  /* 0x000000ff01007387 */ /* 0x000fe80000100800 */
        /* <DEDUP_REMOVED lines=39> */
[----:B------:R-:W-:Y:S01]  /*2600*/  STL [R1+0xa0], RZ ;  /* 0x0000a0ff01007387 */ /* 0x000fe20000100800 */
[----:B------:R-:W0:Y:S03]  /*2610*/  S2R R0, SR_TID.X ;  /* 0x0000000000007919 */ /* 0x000e260000002100 */
        /* <DEDUP_REMOVED lines=8> */
[----:B0-----:R-:W-:-:S03]  /*26a0*/  LOP3.LUT R0, R0, 0x80, RZ, 0xc0, !PT ;  /* 0x0000008000007812 */ /* 0x001fc600078ec0ff */
[----:B------:R-:W-:Y:S01]  /*26b0*/  STL [R1+0xc4], RZ ;  /* 0x0000c4ff01007387 */ /* 0x000fe20000100800 */
[----:B------:R-:W-:-:S03]  /*26c0*/  SHF.R.U32.HI R0, RZ, 0x7, R0 ;  /* 0x00000007ff007819 */ /* 0x000fc60000011600 */
        /* <DEDUP_REMOVED lines=33> */
[----:B------:R-:W0:Y:S04]  /*28e0*/  SHFL.IDX PT, R0, R0, RZ, 0x1f ;  /* 0x00001fff00007589 */ /* 0x000e2800000e0000 */
[----:B------:R1:W-:Y:S04]  /*28f0*/  STL [R1+0x14c], RZ ;  /* 0x00014cff01007387 */ /* 0x0003e80000100800 */
[----:B------:R1:W-:Y:S04]  /*2900*/  STL [R1+0x150], RZ ;  /* 0x000150ff01007387 */ /* 0x0003e80000100800 */
[----:B------:R1:W-:Y:S04]  /*2910*/  STL [R1+0x154], RZ ;  /* 0x000154ff01007387 */ /* 0x0003e80000100800 */
[----:B------:R1:W-:Y:S04]  /*2920*/  STL [R1+0x158], RZ ;  /* 0x000158ff01007387 */ /* 0x0003e80000100800 */
[----:B------:R1:W-:Y:S04]  /*2930*/  STL [R1+0x15c], RZ ;  /* 0x00015cff01007387 */ /* 0x0003e80000100800 */
[----:B------:R1:W-:Y:S01]  /*2940*/  STL [R1+0x160], RZ ;  /* 0x000160ff01007387 */ /* 0x0003e20000100800 */
[----:B0-----:R-:W-:-:S03]  /*2950*/  R2UR UR11, R0 ;  /* 0x00000000000b72ca */ /* 0x001fc600000e0000 */
[----:B------:R1:W-:Y:S04]  /*2960*/  STL [R1+0x164], RZ ;  /* 0x000164ff01007387 */ /* 0x0003e80000100800 */
[----:B------:R1:W-:Y:S04]  /*2970*/  STL [R1+0x168], RZ ;  /* 0x000168ff01007387 */ /* 0x0003e80000100800 */
[----:B------:R1:W-:Y:S02]  /*2980*/  STL [R1+0x16c], RZ ;  /* 0x00016cff01007387 */ /* 0x0003e40000100800 */
[----:B------:R-:W-:-:S02]  /*2990*/  ULEA.HI UR12, UR11, UR11, URZ, 0x1 ;  /* 0x0000000b0b0c7291 */ /* 0x000fc4000f8f083f */
[----:B------:R1:W-:Y:S02]  /*29a0*/  STL [R1+0x170], RZ ;  /* 0x000170ff01007387 */ /* 0x0003e40000100800 */
[----:B------:R-:W-:Y:S02]  /*29b0*/  ULOP3.LUT UR16, UR12, 0x7fffe, URZ, 0xc0, !UPT ;  /* 0x0007fffe0c107892 */ /* 0x000fe4000f8ec03f */
[----:B------:R1:W-:Y:S01]  /*29c0*/  STL [R1+0x174], RZ ;  /* 0x000174ff01007387 */ /* 0x0003e20000100800 */
[----:B--2---:R-:W-:Y:S02]  /*29d0*/  ULEA UR12, UR18, UR17, 0x18 ;  /* 0x00000011120c7291 */ /* 0x004fe4000f8ec03f */
[----:B------:R-:W-:Y:S01]  /*29e0*/  UIADD3 UR16, UR11, -UR16, URZ ;  /* 0x800000100b107290 */ /* 0x000fe2000fffe03f */
[----:B------:R1:W-:Y:S03]  /*29f0*/  STL [R1+0x178], RZ ;  /* 0x000178ff01007387 */ /* 0x0003e60000100800 */
[----:B------:R-:W-:Y:S01]  /*2a00*/  ULEA UR16, UR16, UR12, 0xd ;  /* 0x0000000c10107291 */ /* 0x000fe2000f8e683f */
[----:B------:R1:W-:Y:S03]  /*2a10*/  STL [R1+0x17c], RZ ;  /* 0x00017cff01007387 */ /* 0x0003e60000100800 */
[----:B------:R-:W-:Y:S01]  /*2a20*/  UIADD3 UR16, UR16, 0x100, URZ ;  /* 0x0000010010107890 */ /* 0x000fe2000fffe03f */
[----:B------:R1:W-:Y:S03]  /*2a30*/  STL [R1+0x180], RZ ;  /* 0x000180ff01007387 */ /* 0x0003e60000100800 */
[----:B------:R-:W-:Y:S01]  /*2a40*/  USHF.R.U32.HI UR11, URZ, 0x4, UR16 ;  /* 0x000000043f0b7899 */ /* 0x000fe20008011610 */
[----:B------:R1:W-:Y:S03]  /*2a50*/  STL [R1+0x184], RZ ;  /* 0x000184ff01007387 */ /* 0x0003e60000100800 */
[----:B------:R-:W-:Y:S01]  /*2a60*/  ULOP3.LUT UR11, UR11, 0x3fff, URZ, 0xc0, !UPT ;  /* 0x00003fff0b0b7892 */ /* 0x000fe2000f8ec03f */
[----:B------:R1:W-:Y:S04]  /*2a70*/  STL [R1+0x188], RZ ;  /* 0x000188ff01007387 */ /* 0x0003e80000100800 */
        /* <DEDUP_REMOVED lines=28> */
[----:B------:R1:W-:Y:S01]  /*2c40*/  STL [R1+0x1fc], RZ ;  /* 0x0001fcff01007387 */ /* 0x0003e20000100800 */
[----:B------:R-:W-:Y:S05]  /*2c50*/  @!P1 BRA `(.L_x_17) ;  /* 0x0000006000a89947 */ /* 0x000fea0003800000 */
[----:B------:R-:W-:-:S06]  /*2c60*/  UISETP.NE.AND UP0, UPT, UR22, 0x3, UPT ;  /* 0x000000031600788c */ /* 0x000fcc000bf05270 */
[----:B------:R-:W-:-:S13]  /*2c70*/  PLOP3.LUT P2, PT, PT, PT, UP0, 0x80, 0x0 ;  /* 0x000000000000781c */ /* 0x000fda0003f4f008 */
[----:B------:R-:W-:Y:S05]  /*2c80*/  @!P2 BRA `(.L_x_18) ;  /* 0x000000000004a947 */ /* 0x000fea0003800000 */
[----:B------:R-:W-:Y:S01]  /*2c90*/  BPT.TRAP 0x1 ;  /* 0x000000040000795c */ /* 0x000fe20000300000 */
.L_x_18:
[----:B------:R-:W-:Y:S01]  /*2ca0*/  ULEA UR6, UR5, UR12, 0x3 ;  /* 0x0000000c05067291 */ /* 0x000fe2000f8e183f */
[----:B------:R-:W-:-:S05]  /*2cb0*/  IMAD.U32 R0, RZ, RZ, UR4 ;  /* 0x00000004ff007e24 */ /* 0x000fca000f8e00ff */
[----:B------:R-:W-:-:S04]  /*2cc0*/  SHF.L.U32 R0, R0, 0x1f, RZ ;  /* 0x0000001f00007819 */ /* 0x000fc800000006ff */
[----:B------:R0:W2:Y:S01]  /*2cd0*/  SYNCS.PHASECHK.TRANS64.TRYWAIT P1, [UR6], R0 ;  /* 0x00000000ff0075a7 */ /* 0x0000a20008020146 */
[----:B------:R-:W-:Y:S05]  /*2ce0*/  @!P2 BRA `(.L_x_19) ;  /* 0x000000000004a947 */ /* 0x000fea0003800000 */
[----:B------:R-:W-:Y:S01]  /*2cf0*/  BPT.TRAP 0x1 ;  /* 0x000000040000795c */ /* 0x000fe20000300000 */
.L_x_19:
[----:B--2---:R-:W-:Y:S05]  /*2d00*/  @P1 BRA `(.L_x_20) ;  /* 0x0000000000081947 */ /* 0x004fea0003800000 */
[----:B------:R-:W2:Y:S02]  /*2d10*/  SYNCS.PHASECHK.TRANS64.TRYWAIT P1, [UR6], R0 ;  /* 0x00000000ff0075a7 */ /* 0x000ea40008020146 */
[----:B--2---:R-:W-:Y:S05]  /*2d20*/  @!P1 BRA `(.L_x_21) ;  /* 0x0000026c00589947 */ /* 0x004fea0003800000 */
.L_x_20:
[----:B------:R-:W-:Y:S01]  /*2d30*/  UIADD3 UR6, UR12, 0x18100, URZ ;  /* 0x000181000c067890 */ /* 0x000fe2000fffe03f */
[----:B------:R-:W-:Y:S01]  /*2d40*/  WARPGROUP.ARRIVE ;  /* 0x00000000000079c5 */ /* 0x000fe20000000000 */
[----:B------:R-:W-:Y:S02]  /*2d50*/  ULOP3.LUT UR7, UR11, 0x10000, URZ, 0xfc, !UPT ;  /* 0x000100000b077892 */ /* 0x000fe4000f8efc3f */
[----:B------:R-:W-:Y:S02]  /*2d60*/  USHF.R.U32.HI UR6, URZ, 0x4, UR6 ;  /* 0x000000043f067899 */ /* 0x000fe40008011606 */
[----:B------:R-:W-:Y:S02]  /*2d70*/  ULEA UR7, UR5, UR7, 0xb ;  /* 0x0000000705077291 */ /* 0x000fe4000f8e583f */
[----:B------:R-:W-:Y:S01]  /*2d80*/  ULOP3.LUT UR6, UR6, 0x3fff, URZ, 0xc0, !UPT ;  /* 0x00003fff06067892 */ /* 0x000fe2000f8ec03f */
[----:B------:R-:W-:Y:S01]  /*2d90*/  UMOV UR17, 0x40000040 ;  /* 0x4000004000117882 */ /* 0x000fe20000000000 */
[----:B------:R-:W-:-:S02]  /*2da0*/  UMOV UR19, 0x40000040 ;  /* 0x4000004000137882 */ /* 0x000fc40000000000 */
[----:B------:R-:W-:Y:S01]  /*2db0*/  ULOP3.LUT UR6, UR6, 0x10000, URZ, 0xfc, !UPT ;  /* 0x0001000006067892 */ /* 0x000fe2000f8efc3f */
[----:B------:R-:W-:-:S03]  /*2dc0*/  UMOV UR16, UR7 ;  /* 0x0000000700107c82 */ /* 0x000fc60008000000 */
[----:B------:R-:W-:-:S07]  /*2dd0*/  ULEA UR8, UR5, UR6, 0xb ;  /* 0x0000000605087291 */ /* 0x000fce000f8e583f */
[----:B------:R-:W-:Y:S02]  /*2de0*/  UMOV UR18, UR8 ;  /* 0x0000000800127c82 */ /* 0x000fe40008000000 */
[----:B------:R-:W-:Y:S01]  /*2df0*/  QGMMA.64x256x32.F32.E4M3.E4M3 R24, gdesc[UR16], RZ, !UPT, gsb0 ;  /* 0x03e00000101879f3 */ /* 0x000fe2000c0008ff */
[----:B------:R-:W-:Y:S01]  /*2e00*/  UIADD3 UR16, UR7, 0x400, URZ ;  /* 0x0000040007107890 */ /* 0x000fe2000fffe03f */
[----:B------:R-:W-:Y:S01]  /*2e10*/  UMOV UR17, 0x40000040 ;  /* 0x4000004000117882 */ /* 0x000fe20000000000 */
[----:B------:R-:W-:Y:S02]  /*2e20*/  WARPGROUP.DEPBAR.LE gsb0, 0x0 ;  /* 0x00008000000079c5 */ /* 0x000fe40000010000 */
[----:B------:R-:W-:Y:S04]  /*2e30*/  STL.64 [R1], R24 ;  /* 0x0000001801007387 */ /* 0x000fe80000100a00 */
[----:B------:R-:W-:Y:S04]  /*2e40*/  STL.64 [R1+0x8], R26 ;  /* 0x0000081a01007387 */ /* 0x000fe80000100a00 */
        /* <DEDUP_REMOVED lines=61> */
[----:B------:R3:W-:Y:S02]  /*3220*/  STL.64 [R1+0x1f8], R150 ;  /* 0x0001f89601007387 */ /* 0x0007e40000100a00 */
[----:B---3--:R-:W-:-:S06]  /*3230*/  WARPGROUP.ARRIVE ;  /* 0x00000000000079c5 */ /* 0x008fcc0000000000 */
[----:B------:R-:W-:Y:S03]  /*3240*/  QGMMA.64x256x32.F32.E4M3.E4M3 R24, gdesc[UR16], RZ, !UPT, gsb0 ;  /* 0x03e00000101879f3 */ /* 0x000fe6000c0008ff */
[----:B------:R-:W-:Y:S02]  /*3250*/  WARPGROUP.DEPBAR.LE gsb0, 0x0 ;  /* 0x00008000000079c5 */ /* 0x000fe40000010000 */
        /* <DEDUP_REMOVED lines=63> */
[----:B------:R3:W-:Y:S04]  /*3650*/  STL.64 [R1+0x5d0], R24 ;  /* 0x0005d01801007387 */ /* 0x0007e80000100a00 */
[----:B---3--:R-:W3:Y:S04]  /*3660*/  LDL.LU.64 R24, [R1] ;  /* 0x0000000001187983 */ /* 0x008ee80000300a00 */
[----:B------:R-:W3:Y:S04]  /*3670*/  LDL.LU.64 R26, [R1+0x8] ;  /* 0x00000800011a7983 */ /* 0x000ee80000300a00 */
        /* <DEDUP_REMOVED lines=61> */
[----:B------:R-:W3:Y:S01]  /*3a50*/  LDL.LU.64 R150, [R1+0x1f8] ;  /* 0x0001f80001967983 */ /* 0x000ee20000300a00 */
[----:B------:R-:W-:-:S02]  /*3a60*/  UIADD3 UR16, UR7, 0x2, URZ ;  /* 0x0000000207107890 */ /* 0x000fc4000fffe03f */
[----:B------:R-:W-:Y:S01]  /*3a70*/  UIADD3 UR18, UR8, 0x2, URZ ;  /* 0x0000000208127890 */ /* 0x000fe2000fffe03f */
[----:B------:R-:W-:Y:S01]  /*3a80*/  UMOV UR17, 0x40000040 ;  /* 0x4000004000117882 */ /* 0x000fe20000000000 */
[----:B------:R-:W-:Y:S01]  /*3a90*/  UMOV UR19, 0x40000040 ;  /* 0x4000004000137882 */ /* 0x000fe20000000000 */
[----:B---3--:R-:W-:-:S06]  /*3aa0*/  WARPGROUP.ARRIVE ;  /* 0x00000000000079c5 */ /* 0x008fcc0000000000 */
[----:B------:R-:W-:Y:S03]  /*3ab0*/  QGMMA.64x256x32.F32.E4M3.E4M3 R24, gdesc[UR16], R24, gsb0 ;  /* 0x03e00000101879f3 */ /* 0x000fe60008000818 */
[----:B------:R-:W-:Y:S02]  /*3ac0*/  WARPGROUP.DEPBAR.LE gsb0, 0x0 ;  /* 0x00008000000079c5 */ /* 0x000fe40000010000 */
[----:B------:R-:W-:Y:S01]  /*3ad0*/  STL.64 [R1], R24 ;  /* 0x0000001801007387 */ /* 0x000fe20000100a00 */
[----:B------:R-:W-:Y:S02]  /*3ae0*/  IMAD.MOV.U32 R2, RZ, RZ, R150 ;  /* 0x000000ffff027224 */ /* 0x000fe400078e0096 */
[----:B0-2---:R-:W-:Y:S01]  /*3af0*/  IMAD.MOV.U32 R0, RZ, RZ, R151 ;  /* 0x000000ffff007224 */ /* 0x005fe200078e0097 */
[----:B------:R-:W-:Y:S01]  /*3b00*/  STL.64 [R1+0x8], R26 ;  /* 0x0000081a01007387 */ /* 0x000fe20000100a00 */
[----:B------:R-:W-:-:S02]  /*3b10*/  IMAD.MOV.U32 R4, RZ, RZ, R148 ;  /* 0x000000ffff047224 */ /* 0x000fc400078e0094 */
[----:B------:R-:W-:Y:S01]  /*3b20*/  IMAD.MOV.U32 R3, RZ, RZ, R149 ;  /* 0x000000ffff037224 */ /* 0x000fe200078e0095 */
[----:B------:R-:W-:Y:S01]  /*3b30*/  STL.64 [R1+0x10], R28 ;  /* 0x0000101c01007387 */ /* 0x000fe20000100a00 */
[----:B------:R-:W-:Y:S02]  /*3b40*/  IMAD.MOV.U32 R6, RZ, RZ, R146 ;  /* 0x000000ffff067224 */ /* 0x000fe400078e0092 */
[----:B------:R-:W-:Y:S01]  /*3b50*/  IMAD.MOV.U32 R5, RZ, RZ, R147 ;  /* 0x000000ffff057224 */ /* 0x000fe200078e0093 */
[----:B------:R-:W-:Y:S01]  /*3b60*/  STL.64 [R1+0x18], R30 ;  /* 0x0000181e01007387 */ /* 0x000fe20000100a00 */
[----:B------:R-:W-:Y:S02]  /*3b70*/  IMAD.MOV.U32 R8, RZ, RZ, R144 ;  /* 0x000000ffff087224 */ /* 0x000fe400078e0090 */
[----:B------:R-:W-:Y:S01]  /*3b80*/  IMAD.MOV.U32 R7, RZ, RZ, R145 ;  /* 0x000000ffff077224 */ /* 0x000fe200078e0091 */
        /* <DEDUP_REMOVED lines=18> */
[----:B------:R0:W-:Y:S01]  /*3cb0*/  STL [R1+0x50], R44 ;  /* 0x0000502c01007387 */ /* 0x0001e20000100800 */
[----:B------:R-:W-:-:S02]  /*3cc0*/  IMAD.MOV.U32 R22, RZ, RZ, R130 ;  /* 0x000000ffff167224 */ /* 0x000fc400078e0082 */
[----:B------:R-:W-:Y:S01]  /*3cd0*/  IMAD.MOV.U32 R21, RZ, RZ, R131 ;  /* 0x000000ffff157224 */ /* 0x000fe200078e0083 */
[----:B------:R-:W2:Y:S01]  /*3ce0*/  LDL.LU.64 R150, [R1+0x7c8] ;  /* 0x0007c80001967983 */ /* 0x000ea20000300a00 */
[----:B------:R-:W-:Y:S02]  /*3cf0*/  IMAD.MOV.U32 R212, RZ, RZ, R128 ;  /* 0x000000ffffd47224 */ /* 0x000fe400078e0080 */
[----:B------:R-:W-:Y:S01]  /*3d00*/  IMAD.MOV.U32 R23, RZ, RZ, R129 ;  /* 0x000000ffff177224 */ /* 0x000fe200078e0081 */
[----:B------:R-:W2:Y:S01]  /*3d10*/  LDL.LU.64 R148, [R1+0x7c0] ;  /* 0x0007c00001947983 */ /* 0x000ea20000300a00 */
[----:B------:R-:W-:Y:S02]  /*3d20*/  IMAD.MOV.U32 R210, RZ, RZ, R126 ;  /* 0x000000ffffd27224 */ /* 0x000fe400078e007e */
[----:B------:R-:W-:Y:S01]  /*3d30*/  IMAD.MOV.U32 R211, RZ, RZ, R127 ;  /* 0x000000ffffd37224 */ /* 0x000fe200078e007f */
[----:B------:R-:W2:Y:S01]  /*3d40*/  LDL.LU.64 R146, [R1+0x7b8] ;  /* 0x0007b80001927983 */ /* 0x000ea20000300a00 */
        /* <DEDUP_REMOVED lines=120> */
[----:B------:R-:W-:-:S03]  /*44d0*/  IMAD.MOV.U32 R235, RZ, RZ, R45 ;  /* 0x000000ffffeb7224 */ /* 0x000fc600078e002d */
[----:B------:R-:W2:Y:S04]  /*44e0*/  LDL.LU.64 R64, [R1+0x670] ;  /* 0x0006700001407983 */ /* 0x000ea80000300a00 */
        /* <DEDUP_REMOVED lines=9> */
[----:B0-----:R-:W2:Y:S04]  /*4580*/  LDL.LU.64 R44, [R1+0x620] ;  /* 0x00062000012c7983 */ /* 0x001ea80000300a00 */
        /* <DEDUP_REMOVED lines=9> */
[----:B------:R-:W2:Y:S01]  /*4620*/  LDL.LU.64 R24, [R1+0x5d0] ;  /* 0x0005d00001187983 */ /* 0x000ea20000300a00 */
[----:B------:R-:W-:Y:S01]  /*4630*/  UIADD3 UR16, UR7, 0x402, URZ ;  /* 0x0000040207107890 */ /* 0x000fe2000fffe03f */
[----:B------:R-:W-:Y:S01]  /*4640*/  UMOV UR17, 0x40000040 ;  /* 0x4000004000117882 */ /* 0x000fe20000000000 */
[----:B--2---:R-:W-:-:S07]  /*4650*/  WARPGROUP.ARRIVE ;  /* 0x00000000000079c5 */ /* 0x004fce0000000000 */
[----:B------:R-:W-:Y:S03]  /*4660*/  QGMMA.64x256x32.F32.E4M3.E4M3 R24, gdesc[UR16], R24, gsb0 ;  /* 0x03e00000101879f3 */ /* 0x000fe60008000818 */
        /* <DEDUP_REMOVED lines=23> */
[----:B0-----:R-:W2:Y:S04]  /*47e0*/  LDL.LU R108, [R1] ;  /* 0x00000000016c7983 */ /* 0x001ea80000300800 */
[----:B------:R-:W2:Y:S04]  /*47f0*/  LDL.LU R109, [R1+0x4] ;  /* 0x00000400016d7983 */ /* 0x000ea80000300800 */
        /* <DEDUP_REMOVED lines=18> */
[----:B------:R-:W2:Y:S01]  /*4920*/  LDL.LU R128, [R1+0x50] ;  /* 0x0000500001807983 */ /* 0x000ea20000300800 */
[----:B------:R-:W-:-:S02]  /*4930*/  IMAD.MOV.U32 R129, RZ, RZ, R235 ;  /* 0x000000ffff817224 */ /* 0x000fc400078e00eb */
[----:B------:R-:W-:Y:S02]  /*4940*/  IMAD.MOV.U32 R130, RZ, RZ, R234 ;  /* 0x000000ffff827224 */ /* 0x000fe400078e00ea */
[----:B------:R-:W-:Y:S02]  /*4950*/  IMAD.MOV.U32 R131, RZ, RZ, R233 ;  /* 0x000000ffff837224 */ /* 0x000fe400078e00e9 */
[----:B------:R-:W-:Y:S02]  /*4960*/  IMAD.MOV.U32 R132, RZ, RZ, R232 ;  /* 0x000000ffff847224 */ /* 0x000fe400078e00e8 */
[----:B------:R-:W-:Y:S02]  /*4970*/  IMAD.MOV.U32 R133, RZ, RZ, R231 ;  /* 0x000000ffff857224 */ /* 0x000fe400078e00e7 */
[----:B------:R-:W-:Y:S02]  /*4980*/  IMAD.MOV.U32 R134, RZ, RZ, R230 ;  /* 0x000000ffff867224 */ /* 0x000fe400078e00e6 */
        /* <DEDUP_REMOVED lines=39> */
[----:B------:R-:W-:Y:S01]  /*4c00*/  IMAD.MOV.U32 R235, RZ, RZ, R0 ;  /* 0x000000ffffeb7224 */ /* 0x000fe200078e0000 */
[----:B------:R-:W-:Y:S02]  /*4c10*/  UIADD3 UR16, UR7, 0x4, URZ ;  /* 0x0000000407107890 */ /* 0x000fe4000fffe03f */
[----:B------:R-:W-:Y:S01]  /*4c20*/  UIADD3 UR18, UR8, 0x4, URZ ;  /* 0x0000000408127890 */ /* 0x000fe2000fffe03f */
[----:B------:R-:W-:Y:S01]  /*4c30*/  UMOV UR17, 0x40000040 ;  /* 0x4000004000117882 */ /* 0x000fe20000000000 */
[----:B------:R-:W-:Y:S01]  /*4c40*/  UMOV UR19, 0x40000040 ;  /* 0x4000004000137882 */ /* 0x000fe20000000000 */
[----:B--2---:R-:W-:-:S06]  /*4c50*/  WARPGROUP.ARRIVE ;  /* 0x00000000000079c5 */ /* 0x004fcc0000000000 */
[----:B------:R-:W-:Y:S03]  /*4c60*/  QGMMA.64x256x32.F32.E4M3.E4M3 R108, gdesc[UR16], R108, gsb0 ;  /* 0x03e00000106c79f3 */ /* 0x000fe6000800086c */
        /* <DEDUP_REMOVED lines=183> */
[----:B0-----:R-:W2:Y:S04]  /*57e0*/  LDL.LU.64 R108, [R1] ;  /* 0x00000000016c7983 */ /* 0x001ea80000300a00 */
        /* <DEDUP_REMOVED lines=63> */
[----:B------:R-:W-:-:S02]  /*5be0*/  UIADD3 UR16, UR7, 0x6, URZ ;  /* 0x0000000607107890 */ /* 0x000fc4000fffe03f */
[----:B------:R-:W-:Y:S01]  /*5bf0*/  UIADD3 UR18, UR8, 0x6, URZ ;  /* 0x0000000608127890 */ /* 0x000fe2000fffe03f */
[----:B------:R-:W-:Y:S01]  /*5c00*/  UMOV UR17, 0x40000040 ;  /* 0x4000004000117882 */ /* 0x000fe20000000000 */
[----:B------:R-:W-:Y:S01]  /*5c10*/  UMOV UR19, 0x40000040 ;  /* 0x4000004000137882 */ /* 0x000fe20000000000 */
        /* <DEDUP_REMOVED lines=93> */
[----:B0-----:R-:W3:Y:S04]  /*61f0*/  LDL.LU.64 R150, [R1+0x518] ;  /* 0x0005180001967983 */ /* 0x001ee80000300a00 */
        /* <DEDUP_REMOVED lines=21> */
[----:B------:R-:W-:Y:S01]  /*6350*/  UIADD3 UR16, UR7, 0x406, URZ ;  /* 0x0000040607107890 */ /* 0x000fe2000fffe03f */
[----:B------:R-:W-:-:S02]  /*6360*/  UMOV UR17, 0x40000040 ;  /* 0x4000004000117882 */ /* 0x000fc40000000000 */
[----:B------:R0:W-:Y:S01]  /*6370*/  STL [R1+0x2d0], RZ ;  /* 0x0002d0ff01007387 */ /* 0x0001e20000100800 */
[----:B------:R-:W-:-:S03]  /*6380*/  ULDC UR7, c[0x0][0x50c] ;  /* 0x0001430000077ab9 */ /* 0x000fc60000000800 */
        /* <DEDUP_REMOVED lines=37> */
[----:B---3--:R-:W-:-:S06]  /*65e0*/  WARPGROUP.ARRIVE ;  /* 0x00000000000079c5 */ /* 0x008fcc0000000000 */
[----:B------:R-:W-:Y:S01]  /*65f0*/  QGMMA.64x256x32.F32.E4M3.E4M3 R24, gdesc[UR16], R24, gsb0 ;  /* 0x03e00000101879f3 */ /* 0x000fe20008000818 */
[----:B------:R0:W-:Y:S04]  /*6600*/  STL [R1+0x238], RZ ;  /* 0x000238ff01007387 */ /* 0x0001e80000100800 */
[----:B------:R0:W-:Y:S04]  /*6610*/  STL [R1+0x234], RZ ;  /* 0x000234ff01007387 */ /* 0x0001e80000100800 */
[----:B------:R0:W-:Y:S04]  /*6620*/  STL [R1+0x230], RZ ;  /* 0x000230ff01007387 */ /* 0x0001e80000100800 */
[----:B------:R0:W-:Y:S04]  /*6630*/  STL [R1+0x22c], RZ ;  /* 0x00022cff01007387 */ /* 0x0001e80000100800 */
[----:B------:R0:W-:Y:S04]  /*6640*/  STL [R1+0x228], RZ ;  /* 0x000228ff01007387 */ /* 0x0001e80000100800 */
[----:B------:R0:W-:Y:S01]  /*6650*/  STL [R1+0x224], RZ ;  /* 0x000224ff01007387 */ /* 0x0001e20000100800 */
[----:B------:R-:W-:-:S03]  /*6660*/  UISETP.NE.AND UP0, UPT, UR7, 0x4, UPT ;  /* 0x000000040700788c */ /* 0x000fc6000bf05270 */
[----:B------:R0:W-:Y:S04]  /*6670*/  STL [R1+0x220], RZ ;  /* 0x000220ff01007387 */ /* 0x0001e80000100800 */
[----:B------:R0:W-:Y:S04]  /*6680*/  STL [R1+0x21c], RZ ;  /* 0x00021cff01007387 */ /* 0x0001e80000100800 */
[----:B------:R0:W-:Y:S04]  /*6690*/  STL [R1+0x218], RZ ;  /* 0x000218ff01007387 */ /* 0x0001e80000100800 */
[----:B------:R0:W-:Y:S01]  /*66a0*/  STL [R1+0x214], RZ ;  /* 0x000214ff01007387 */ /* 0x0001e20000100800 */
[----:B------:R-:W-:-:S03]  /*66b0*/  USEL UR7, URZ, 0x1, UP0 ;  /* 0x000000013f077887 */ /* 0x000fc60008000000 */
[----:B------:R0:W-:Y:S04]  /*66c0*/  STL [R1+0x210], RZ ;  /* 0x000210ff01007387 */ /* 0x0001e80000100800 */
[----:B------:R0:W-:Y:S04]  /*66d0*/  STL [R1+0x20c], RZ ;  /* 0x00020cff01007387 */ /* 0x0001e80000100800 */
[----:B------:R0:W-:Y:S04]  /*66e0*/  STL [R1+0x208], RZ ;  /* 0x000208ff01007387 */ /* 0x0001e80000100800 */
[----:B------:R0:W-:Y:S04]  /*66f0*/  STL [R1+0x204], RZ ;  /* 0x000204ff01007387 */ /* 0x0001e80000100800 */
[----:B------:R0:W-:Y:S01]  /*6700*/  STL [R1+0x200], RZ ;  /* 0x000200ff01007387 */ /* 0x0001e20000100800 */
[----:B------:R-:W-:Y:S01]  /*6710*/  ISETP.NE.AND P1, PT, RZ, UR7, PT ;  /* 0x00000007ff007c0c */ /* 0x000fe2000bf25270 */
[----:B------:R-:W-:Y:S01]  /*6720*/  UMOV UR6, 0x4 ;  /* 0x0000000400067882 */ /* 0x000fe20000000000 */
[----:B------:R-:W-:Y:S01]  /*6730*/  IMAD.MOV.U32 R0, RZ, RZ, R235 ;  /* 0x000000ffff007224 */ /* 0x000fe200078e00eb */
[----:B------:R-:W-:-:S02]  /*6740*/  CS2R R236, SRZ ;  /* 0x0000000000ec7805 */ /* 0x000fc4000001ff00 */
[----:B--2---:R-:W-:Y:S02]  /*6750*/  CS2R R234, SRZ ;  /* 0x0000000000ea7805 */ /* 0x004fe4000001ff00 */
[----:B------:R-:W-:Y:S02]  /*6760*/  CS2R R232, SRZ ;  /* 0x0000000000e87805 */ /* 0x000fe4000001ff00 */
[----:B------:R-:W-:Y:S02]  /*6770*/  CS2R R230, SRZ ;  /* 0x0000000000e67805 */ /* 0x000fe4000001ff00 */
[----:B------:R-:W-:Y:S02]  /*6780*/  CS2R R228, SRZ ;  /* 0x0000000000e47805 */ /* 0x000fe4000001ff00 */
[----:B------:R-:W-:Y:S02]  /*6790*/  CS2R R226, SRZ ;  /* 0x0000000000e27805 */ /* 0x000fe4000001ff00 */
[----:B------:R-:W-:-:S02]  /*67a0*/  CS2R R224, SRZ ;  /* 0x0000000000e07805 */ /* 0x000fc4000001ff00 */
[----:B------:R-:W-:Y:S02]  /*67b0*/  CS2R R222, SRZ ;  /* 0x0000000000de7805 */ /* 0x000fe4000001ff00 */
        /* <DEDUP_REMOVED lines=45> */
[----:B------:R-:W-:Y:S01]  /*6a90*/  CS2R R2, SRZ ;  /* 0x0000000000027805 */ /* 0x000fe2000001ff00 */
[----:B------:R-:W-:Y:S02]  /*6aa0*/  WARPGROUP.DEPBAR.LE gsb0, 0x0 ;  /* 0x00008000000079c5 */ /* 0x000fe40000010000 */
[----:B0-----:R-:W-:Y:S05]  /*6ab0*/  @!P1 BRA `(.L_x_22) ;  /* 0x0000002000f89947 */ /* 0x001fea0003800000 */
[----:B------:R-:W2:Y:S04]  /*6ac0*/  LDL R2, [R1] ;  /* 0x0000000001027983 */ /* 0x000ea80000100800 */
[----:B------:R-:W3:Y:S04]  /*6ad0*/  LDL R3, [R1+0x4] ;  /* 0x0000040001037983 */ /* 0x000ee80000100800 */
[----:B------:R-:W4:Y:S04]  /*6ae0*/  LDL R4, [R1+0x8] ;  /* 0x0000080001047983 */ /* 0x000f280000100800 */
[----:B------:R-:W5:Y:S04]  /*6af0*/  LDL R5, [R1+0xc] ;  /* 0x00000c0001057983 */ /* 0x000f680000100800 */
        /* <DEDUP_REMOVED lines=102> */
[----:B------:R0:W-:Y:S04]  /*7160*/  STL [R1+0x4bc], R131 ;  /* 0x0004bc8301007387 */ /* 0x0001e80000100800 */
[----:B0-----:R-:W5:Y:S04]  /*7170*/  LDL R131, [R1+0x1a8] ;  /* 0x0001a80001837983 */ /* 0x001f680000100800 */
        /* <DEDUP_REMOVED lines=39> */
[----:B0-----:R-:W5:Y:S01]  /*73f0*/  LDL R151, [R1+0x1f8] ;  /* 0x0001f80001977983 */ /* 0x001f620000100800 */
[----:B------:R-:W-:-:S01]  /*7400*/  FADD R0, RZ, R0 ;  /* 0x00000000ff007221 */ /* 0x000fc20000000000 */
[----:B--2---:R-:W-:Y:S01]  /*7410*/  FADD R2, RZ, R2 ;  /* 0x00000002ff027221 */ /* 0x004fe20000000000 */
[----:B---3--:R-:W-:-:S01]  /*7420*/  FADD R3, RZ, R3 ;  /* 0x00000003ff037221 */ /* 0x008fc20000000000 */
[----:B----4-:R-:W-:Y:S01]  /*7430*/  FADD R4, RZ, R4 ;  /* 0x00000004ff047221 */ /* 0x010fe20000000000 */
[----:B-----5:R-:W-:-:S01]  /*7440*/  FADD R5, RZ, R5 ;  /* 0x00000005ff057221 */ /* 0x020fc20000000000 */
[----:B------:R-:W-:Y:S01]  /*7450*/  FADD R6, RZ, R6 ;  /* 0x00000006ff067221 */ /* 0x000fe20000000000 */
[----:B------:R-:W-:-:S01]  /*7460*/  FADD R7, RZ, R7 ;  /* 0x00000007ff077221 */ /* 0x000fc20000000000 */
        /* <DEDUP_REMOVED lines=14> */
[----:B------:R-:W2:Y:S01]  /*7550*/  LDL.LU R131, [R1+0x4bc] ;  /* 0x0004bc0001837983 */ /* 0x000ea20000300800 */
        /* <DEDUP_REMOVED lines=13> */
[----:B------:R-:W3:Y:S01]  /*7630*/  LDL.LU R132, [R1+0x4b8] ;  /* 0x0004b80001847983 */ /* 0x000ee20000300800 */
        /* <DEDUP_REMOVED lines=16> */
[----:B------:R0:W-:Y:S01]  /*7740*/  STL [R1+0x200], R133 ;  /* 0x0002008501007387 */ /* 0x0001e20000100800 */
        /* <DEDUP_REMOVED lines=9> */
[----:B0-----:R-:W4:Y:S01]  /*77e0*/  LDL.LU R133, [R1+0x4b4] ;  /* 0x0004b40001857983 */ /* 0x001f220000300800 */
[----:B------:R-:W-:-:S01]  /*77f0*/  FADD R184, RZ, R184 ;  /* 0x000000b8ffb87221 */ /* 0x000fc20000000000 */
[----:B------:R-:W-:Y:S01]  /*7800*/  FADD R185, RZ, R185 ;  /* 0x000000b9ffb97221 */ /* 0x000fe20000000000 */
[----:B------:R-:W-:-:S01]  /*7810*/  FADD R186, RZ, R186 ;  /* 0x000000baffba7221 */ /* 0x000fc20000000000 */
        /* <DEDUP_REMOVED lines=10> */
[----:B0-----:R-:W5:Y:S01]  /*78c0*/  LDL.LU R134, [R1+0x4b0] ;  /* 0x0004b00001867983 */ /* 0x001f620000300800 */
        /* <DEDUP_REMOVED lines=52> */
[----:B0-----:R-:W5:Y:S04]  /*7c10*/  LDL.LU R138, [R1+0x4a0] ;  /* 0x0004a000018a7983 */ /* 0x001f680000300800 */
[----:B------:R0:W-:Y:S01]  /*7c20*/  STL [R1+0x218], R139 ;  /* 0x0002188b01007387 */ /* 0x0001e20000100800 */
[----:B------:R-:W-:-:S03]  /*7c30*/  FADD R140, RZ, R140 ;  /* 0x0000008cff8c7221 */ /* 0x000fc60000000000 */
        /* <DEDUP_REMOVED lines=34> */
[----:B------:R0:W-:Y:S04]  /*7e60*/  STL [R1+0x248], R151 ;  /* 0x0002489701007387 */ /* 0x0001e80000100800 */
[----:B0-----:R-:W5:Y:S04]  /*7e70*/  LDL.LU R151, [R1+0x46c] ;  /* 0x00046c0001977983 */ /* 0x001f680000300800 */
[----:B------:R0:W-:Y:S02]  /*7e80*/  STL [R1+0x24c], R0 ;  /* 0x00024c0001007387 */ /* 0x0001e40000100800 */
[----:B0-----:R-:W-:-:S05]  /*7e90*/  FADD R0, RZ, R24 ;  /* 0x00000018ff007221 */ /* 0x001fca0000000000 */
        /* <DEDUP_REMOVED lines=213> */
[----:B--2---:R-:W-:-:S05]  /*8bf0*/  FADD R0, RZ, R131 ;  /* 0x00000083ff007221 */ /* 0x004fca0000000000 */
[----:B------:R3:W-:Y:S02]  /*8c00*/  STL [R1+0x3fc], R0 ;  /* 0x0003fc0001007387 */ /* 0x0007e40000100800 */
[----:B---3--:R-:W-:-:S05]  /*8c10*/  FADD R0, RZ, R132 ;  /* 0x00000084ff007221 */ /* 0x008fca0000000000 */
[----:B------:R4:W-:Y:S02]  /*8c20*/  STL [R1+0x400], R0 ;  /* 0x0004000001007387 */ /* 0x0009e40000100800 */
[----:B----4-:R-:W-:-:S05]  /*8c30*/  FADD R0, RZ, R133 ;  /* 0x00000085ff007221 */ /* 0x010fca0000000000 */
[----:B------:R5:W-:Y:S02]  /*8c40*/  STL [R1+0x404], R0 ;  /* 0x0004040001007387 */ /* 0x000be40000100800 */
[----:B-----5:R-:W-:-:S05]  /*8c50*/  FADD R0, RZ, R134 ;  /* 0x00000086ff007221 */ /* 0x020fca0000000000 */
        /* <DEDUP_REMOVED lines=34> */
[----:B------:R0:W-:Y:S01]  /*8e80*/  STL [R1+0x44c], R0 ;  /* 0x00044c0001007387 */ /* 0x0001e20000100800 */
[----:B------:R-:W-:-:S05]  /*8e90*/  UMOV UR6, URZ ;  /* 0x0000003f00067c82 */ /* 0x000fca0008000000 */
.L_x_22:
[----:B------:R-:W-:Y:S01]  /*8ea0*/  UIADD3 UR23, UR5, 0x1, URZ ;  /* 0x0000000105177890 */ /* 0x000fe2000fffe03f */
[----:B------:R-:W-:-:S03]  /*8eb0*/  UMOV UR8, 0x1 ;  /* 0x0000000100087882 */ /* 0x000fc60000000000 */
[----:B------:R-:W-:-:S04]  /*8ec0*/  UISETP.NE.AND UP0, UPT, UR23, 0x3, UPT ;  /* 0x000000031700788c */ /* 0x000fc8000bf05270 */
[----:B------:R-:W-:Y:S02]  /*8ed0*/  USEL UR24, URZ, 0x1, UP0 ;  /* 0x000000013f187887 */ /* 0x000fe40008000000 */
[----:B------:R-:W-:Y:S02]  /*8ee0*/  USEL UR23, UR23, URZ, UP0 ;  /* 0x0000003f17177287 */ /* 0x000fe40008000000 */
[----:B------:R-:W-:-:S12]  /*8ef0*/  ULOP3.LUT UR24, UR4, UR24, URZ, 0x3c, !UPT ;  /* 0x0000001804187292 */ /* 0x000fd8000f8e3c3f */
.L_x_17:
[----:B------:R-:W-:-:S04]  /*8f00*/  UISETP.LT.AND UP0, UPT, UR10, 0x1, UPT ;  /* 0x000000010a00788c */ /* 0x000fc8000bf01270 */
[----:B------:R-:W-:-:S04]  /*8f10*/  USEL UR16, UR10, 0x1, UP0 ;  /* 0x000000010a107887 */ /* 0x000fc80008000000 */
[----:B------:R-:W-:-:S04]  /*8f20*/  UIADD3 UR26, UR10, -UR16, URZ ;  /* 0x800000100a1a7290 */ /* 0x000fc8000fffe03f */
[----:B------:R-:W-:-:S06]  /*8f30*/  UISETP.GE.AND UP0, UPT, UR26, 0x1, UPT ;  /* 0x000000011a00788c */ /* 0x000fcc000bf06270 */
[----:B------:R-:W-:-:S13]  /*8f40*/  PLOP3.LUT P1, PT, PT, PT, UP0, 0x80, 0x0 ;  /* 0x000000000000781c */ /* 0x000fda0003f2f008 */
[----:B------:R-:W-:Y:S05]  /*8f50*/  @!P1 BRA `(.L_x_23) ;  /* 0x0000008800949947 */ /* 0x000fea0003800000 */
[----:B------:R-:W-:Y:S01]  /*8f60*/  UMOV UR25, UR5 ;  /* 0x0000000500197c82 */ /* 0x000fe20008000000 */
[----:B------:R-:W-:-:S05]  /*8f70*/  ULDC UR27, c[0x0][0x50c] ;  /* 0x00014300001b7ab9 */ /* 0x000fca0000000800 */
.L_x_31:
[----:B------:R-:W-:-:S06]  /*8f80*/  UISETP.NE.AND UP0, UPT, UR22, 0x3, UPT ;  /* 0x000000031600788c */ /* 0x000fcc000bf05270 */
[----:B------:R-:W-:-:S13]  /*8f90*/  PLOP3.LUT P2, PT, PT, PT, UP0, 0x80, 0x0 ;  /* 0x000000000000781c */ /* 0x000fda0003f4f008 */
[----:B-----5:R-:W-:Y:S05]  /*8fa0*/  @!P2 BRA `(.L_x_24) ;  /* 0x000000000004a947 */ /* 0x020fea0003800000 */
[----:B------:R-:W-:Y:S01]  /*8fb0*/  BPT.TRAP 0x1 ;  /* 0x000000040000795c */ /* 0x000fe20000300000 */
.L_x_24:
[----:B------:R-:W2:Y:S01]  /*8fc0*/  S2UR UR16, SR_CgaCtaId ;  /* 0x00000000001079c3 */ /* 0x000ea20000008800 */
[----:B------:R-:W-:Y:S01]  /*8fd0*/  UMOV UR12, 0x400 ;  /* 0x00000400000c7882 */ /* 0x000fe20000000000 */
[----:B0-----:R-:W-:-:S05]  /*8fe0*/  IMAD.U32 R0, RZ, RZ, UR24 ;  /* 0x00000018ff007e24 */ /* 0x001fca000f8e00ff */
[----:B------:R-:W-:Y:S01]  /*8ff0*/  SHF.L.U32 R0, R0, 0x1f, RZ ;  /* 0x0000001f00007819 */ /* 0x000fe200000006ff */
[----:B--2---:R-:W-:-:S04]  /*9000*/  ULEA UR12, UR16, UR12, 0x18 ;  /* 0x0000000c100c7291 */ /* 0x004fc8000f8ec03f */
[----:B------:R-:W-:-:S09]  /*9010*/  ULEA UR16, UR23, UR12, 0x3 ;  /* 0x0000000c17107291 */ /* 0x000fd2000f8e183f */
[----:B------:R0:W2:Y:S01]  /*9020*/  SYNCS.PHASECHK.TRANS64.TRYWAIT P1, [UR16], R0 ;  /* 0x00000000ff0075a7 */ /* 0x0000a20008020150 */
[----:B------:R-:W-:Y:S05]  /*9030*/  @!P2 BRA `(.L_x_25) ;  /* 0x000000000004a947 */ /* 0x000fea0003800000 */
[----:B------:R-:W-:Y:S01]  /*9040*/  BPT.TRAP 0x1 ;  /* 0x000000040000795c */ /* 0x000fe20000300000 */
.L_x_25:
[----:B--2---:R-:W-:Y:S05]  /*9050*/  @P1 BRA `(.L_x_26) ;  /* 0x0000000000081947 */ /* 0x004fea0003800000 */
[----:B------:R-:W2:Y:S02]  /*9060*/  SYNCS.PHASECHK.TRANS64.TRYWAIT P1, [UR16], R0 ;  /* 0x00000000ff0075a7 */ /* 0x000ea40008020150 */
[----:B--2---:R-:W-:Y:S05]  /*9070*/  @!P1 BRA `(.L_x_27) ;  /* 0x00000208009c9947 */ /* 0x004fea0003800000 */
.L_x_26:
        /* <DEDUP_REMOVED lines=64> */
[----:B--2---:R-:W2:Y:S04]  /*9480*/  LDL.LU.64 R108, [R1] ;  /* 0x00000000016c7983 */ /* 0x004ea80000300a00 */
        /* <DEDUP_REMOVED lines=64> */
[----:B------:R-:W-:Y:S01]  /*9890*/  UISETP.NE.AND UP0, UPT, UR7, URZ, UPT ;  /* 0x0000003f0700728c */ /* 0x000fe2000bf05270 */
[----:B------:R-:W-:Y:S01]  /*98a0*/  STL [R1+0x8c4], R23 ;  /* 0x0008c41701007387 */ /* 0x000fe20000100800 */
[----:B------:R-:W-:Y:S02]  /*98b0*/  USHF.R.U32.HI UR16, URZ, 0x4, UR16 ;  /* 0x000000043f107899 */ /* 0x000fe40008011610 */
[----:B------:R-:W-:Y:S01]  /*98c0*/  USEL UR8, UR8, URZ, !UP0 ;  /* 0x0000003f08087287 */ /* 0x000fe2000c000000 */
[----:B------:R-:W-:Y:S01]  /*98d0*/  STL [R1+0x8c0], R22 ;  /* 0x0008c01601007387 */ /* 0x000fe20000100800 */
[----:B------:R-:W-:Y:S02]  /*98e0*/  ULOP3.LUT UR16, UR16, 0x3fff, URZ, 0xc0, !UPT ;  /* 0x00003fff10107892 */ /* 0x000fe4000f8ec03f */
[----:B------:R-:W-:Y:S01]  /*98f0*/  UISETP.NE.U32.AND UP0, UPT, UR8, URZ, UPT ;  /* 0x0000003f0800728c */ /* 0x000fe2000bf05070 */
[----:B------:R-:W-:Y:S01]  /*9900*/  STL [R1+0x8bc], R21 ;  /* 0x0008bc1501007387 */ /* 0x000fe20000100800 */
[----:B------:R-:W-:-:S02]  /*9910*/  ULOP3.LUT UR7, UR11, 0x10000, URZ, 0xfc, !UPT ;  /* 0x000100000b077892 */ /* 0x000fc4000f8efc3f */
[----:B------:R-:W-:Y:S01]  /*9920*/  ULOP3.LUT UR8, UR16, 0x10000, URZ, 0xfc, !UPT ;  /* 0x0001000010087892 */ /* 0x000fe2000f8efc3f */
[----:B------:R-:W-:Y:S01]  /*9930*/  STL [R1+0x8b8], R20 ;  /* 0x0008b81401007387 */ /* 0x000fe20000100800 */
[----:B------:R-:W-:Y:S02]  /*9940*/  ULEA UR7, UR23, UR7, 0xb ;  /* 0x0000000717077291 */ /* 0x000fe4000f8e583f */
[----:B------:R-:W-:Y:S01]  /*9950*/  ULEA UR8, UR23, UR8, 0xb ;  /* 0x0000000817087291 */ /* 0x000fe2000f8e583f */
[----:B------:R-:W-:Y:S01]  /*9960*/  STL [R1+0x8b4], R19 ;  /* 0x0008b41301007387 */ /* 0x000fe20000100800 */
[----:B------:R-:W-:Y:S01]  /*9970*/  UMOV UR17, 0x40000040 ;  /* 0x4000004000117882 */ /* 0x000fe20000000000 */
[----:B------:R-:W-:Y:S02]  /*9980*/  UMOV UR19, 0x40000040 ;  /* 0x4000004000137882 */ /* 0x000fe40000000000 */
[----:B------:R-:W-:Y:S01]  /*9990*/  UMOV UR16, UR7 ;  /* 0x0000000700107c82 */ /* 0x000fe20008000000 */
[----:B------:R-:W-:Y:S01]  /*99a0*/  STL [R1+0x8b0], R18 ;  /* 0x0008b01201007387 */ /* 0x000fe20000100800 */
[----:B------:R-:W-:-:S03]  /*99b0*/  UMOV UR18, UR8 ;  /* 0x0000000800127c82 */ /* 0x000fc60008000000 */
[----:B------:R-:W-:Y:S04]  /*99c0*/  STL [R1+0x8ac], R17 ;  /* 0x0008ac1101007387 */ /* 0x000fe80000100800 */
        /* <DEDUP_REMOVED lines=14> */
[----:B-----5:R-:W-:Y:S01]  /*9ab0*/  STL [R1+0x870], R2 ;  /* 0x0008700201007387 */ /* 0x020fe20000100800 */
[----:B--2---:R-:W-:-:S06]  /*9ac0*/  WARPGROUP.ARRIVE ;  /* 0x00000000000079c5 */ /* 0x004fcc0000000000 */
[----:B------:R-:W-:Y:S03]  /*9ad0*/  QGMMA.64x256x32.F32.E4M3.E4M3 R108, gdesc[UR16], R108, UP0, gsb0 ;  /* 0x03e00000106c79f3 */ /* 0x000fe6000b80086c */
        /* <DEDUP_REMOVED lines=65> */
[----:B--2---:R-:W2:Y:S04]  /*9ef0*/  LDL.LU.64 R234, [R1+0xcc0] ;  /* 0x000cc00001ea7983 */ /* 0x004ea80000300a00 */
[----:B------:R-:W3:Y:S04]  /*9f00*/  LDL.LU.64 R232, [R1+0xcb8] ;  /* 0x000cb80001e87983 */ /* 0x000ee80000300a00 */
[----:B------:R-:W4:Y:S04]  /*9f10*/  LDL.LU.64 R230, [R1+0xcb0] ;  /* 0x000cb00001e67983 */ /* 0x000f280000300a00 */
        /* <DEDUP_REMOVED lines=60> */
[----:B------:R-:W4:Y:S01]  /*a2e0*/  LDL.LU.64 R108, [R1+0xac8] ;  /* 0x000ac800016c7983 */ /* 0x000f220000300a00 */
[----:B------:R-:W-:Y:S01]  /*a2f0*/  UIADD3 UR16, UR7, 0x400, URZ ;  /* 0x0000040007107890 */ /* 0x000fe2000fffe03f */
[----:B------:R-:W-:-:S02]  /*a300*/  UMOV UR17, 0x40000040 ;  /* 0x4000004000117882 */ /* 0x000fc40000000000 */
[----:B--2---:R-:W-:Y:S04]  /*a310*/  STL.64 [R1+0xac0], R234 ;  /* 0x000ac0ea01007387 */ /* 0x004fe80000100a00 */
[----:B---3--:R-:W-:Y:S04]  /*a320*/  STL.64 [R1+0xab8], R232 ;  /* 0x000ab8e801007387 */ /* 0x008fe80000100a00 */
[----:B----4-:R-:W-:Y:S04]  /*a330*/  STL.64 [R1+0xab0], R230 ;  /* 0x000ab0e601007387 */ /* 0x010fe80000100a00 */
        /* <DEDUP_REMOVED lines=38> */
[----:B------:R-:W-:Y:S01]  /*a5a0*/  STL.64 [R1+0x978], R152 ;  /* 0x0009789801007387 */ /* 0x000fe20000100a00 */
[----:B------:R-:W-:-:S06]  /*a5b0*/  WARPGROUP.ARRIVE ;  /* 0x00000000000079c5 */ /* 0x000fcc0000000000 */
[----:B------:R-:W-:Y:S03]  /*a5c0*/  QGMMA.64x256x32.F32.E4M3.E4M3 R24, gdesc[UR16], R24, UP0, gsb0 ;  /* 0x03e00000101879f3 */ /* 0x000fe6000b800818 */
        /* <DEDUP_REMOVED lines=91> */
[----:B--2---:R-:W-:-:S06]  /*ab80*/  WARPGROUP.ARRIVE ;  /* 0x00000000000079c5 */ /* 0x004fcc0000000000 */
[----:B------:R-:W-:Y:S03]  /*ab90*/  QGMMA.64x256x32.F32.E4M3.E4M3 R108, gdesc[UR16], R108, gsb0 ;  /* 0x03e00000106c79f3 */ /* 0x000fe6000800086c */
[----:B------:R-:W-:Y:S02]  /*aba0*/  WARPGROUP.DEPBAR.LE gsb0, 0x0 ;  /* 0x00008000000079c5 */ /* 0x000fe40000010000 */
[----:B------:R-:W-:Y:S01]  /*abb0*/  STL.64 [R1], R108 ;  /* 0x0000006c01007387 */ /* 0x000fe20000100a00 */
[----:B------:R-:W-:Y:S02]  /*abc0*/  IMAD.MOV.U32 R2, RZ, RZ, R234 ;  /* 0x000000ffff027224 */ /* 0x000fe400078e00ea */
[----:B0-----:R-:W-:Y:S01]  /*abd0*/  IMAD.MOV.U32 R0, RZ, RZ, R235 ;  /* 0x000000ffff007224 */ /* 0x001fe200078e00eb */
        /* <DEDUP_REMOVED lines=31> */
[----:B------:R-:W-:-:S03]  /*add0*/  IMAD.MOV.U32 R23, RZ, RZ, R213 ;  /* 0x000000ffff177224 */ /* 0x000fc600078e00d5 */
        /* <DEDUP_REMOVED lines=40> */
[----:B------:R0:W-:Y:S04]  /*b060*/  STL [R1+0x1a0], R212 ;  /* 0x0001a0d401007387 */ /* 0x0001e80000100800 */
[----:B------:R-:W2:Y:S04]  /*b070*/  LDL.LU.64 R234, [R1+0xac0] ;  /* 0x000ac00001ea7983 */ /* 0x000ea80000300a00 */
        /* <DEDUP_REMOVED lines=10> */
[----:B0-----:R-:W4:Y:S04]  /*b120*/  LDL.LU.64 R212, [R1+0xa68] ;  /* 0x000a680001d47983 */ /* 0x001f280000300a00 */
        /* <DEDUP_REMOVED lines=248> */
[----:B------:R-:W-:Y:S01]  /*c0b0*/  IMAD.MOV.U32 R235, RZ, RZ, R0 ;  /* 0x000000ffffeb7224 */ /* 0x000fe200078e0000 */
[----:B------:R-:W-:Y:S01]  /*c0c0*/  UIADD3 UR16, UR7, 0x4, URZ ;  /* 0x0000000407107890 */ /* 0x000fe2000fffe03f */
[----:B------:R0:W5:Y:S01]  /*c0d0*/  LDL.LU R23, [R1+0x8c4] ;  /* 0x0008c40001177983 */ /* 0x0001620000300800 */
[----:B------:R-:W-:Y:S01]  /*c0e0*/  UIADD3 UR18, UR8, 0x4, URZ ;  /* 0x0000000408127890 */ /* 0x000fe2000fffe03f */
[----:B------:R-:W-:Y:S01]  /*c0f0*/  UMOV UR17, 0x40000040 ;  /* 0x4000004000117882 */ /* 0x000fe20000000000 */
[----:B------:R-:W-:Y:S01]  /*c100*/  UMOV UR19, 0x40000040 ;  /* 0x4000004000137882 */ /* 0x000fe20000000000 */
[----:B------:R0:W5:Y:S04]  /*c110*/  LDL.LU R22, [R1+0x8c0] ;  /* 0x0008c00001167983 */ /* 0x0001680000300800 */
        /* <DEDUP_REMOVED lines=19> */
[----:B------:R0:W5:Y:S01]  /*c250*/  LDL.LU R2, [R1+0x870] ;  /* 0x0008700001027983 */ /* 0x0001620000300800 */
        /* <DEDUP_REMOVED lines=336> */
[----:B--2---:R0:W5:Y:S04]  /*d760*/  LDL.LU.64 R234, [R1+0x668] ;  /* 0x0006680001ea7983 */ /* 0x0041680000300a00 */
[----:B------:R0:W5:Y:S04]  /*d770*/  LDL.LU.64 R232, [R1+0x660] ;  /* 0x0006600001e87983 */ /* 0x0001680000300a00 */
        /* <DEDUP_REMOVED lines=64> */
[----:B------:R-:W-:-:S04]  /*db80*/  UIADD3 UR6, UR6, 0x4, URZ ;  /* 0x0000000406067890 */ /* 0x000fc8000fffe03f */
[----:B------:R-:W-:-:S04]  /*db90*/  UISETP.NE.AND UP0, UPT, UR6, UR27, UPT ;  /* 0x0000001b0600728c */ /* 0x000fc8000bf05270 */
[----:B------:R-:W-:-:S06]  /*dba0*/  USEL UR7, URZ, 0x1, UP0 ;  /* 0x000000013f077887 */ /* 0x000fcc0008000000 */
[----:B------:R-:W-:Y:S01]  /*dbb0*/  ISETP.NE.AND P1, PT, RZ, UR7, PT ;  /* 0x00000007ff007c0c */ /* 0x000fe2000bf25270 */
[----:B--2---:R-:W-:-:S06]  /*dbc0*/  WARPGROUP.ARRIVE ;  /* 0x00000000000079c5 */ /* 0x004fcc0000000000 */
[----:B------:R-:W-:Y:S03]  /*dbd0*/  QGMMA.64x256x32.F32.E4M3.E4M3 R24, gdesc[UR16], R24, gsb0 ;  /* 0x03e00000101879f3 */ /* 0x000fe60008000818 */
[----:B------:R-:W-:-:S03]  /*dbe0*/  WARPGROUP.DEPBAR.LE gsb0, 0x0 ;  /* 0x00008000000079c5 */ /* 0x000fc60000010000 */
[----:B0-----:R-:W-:Y:S05]  /*dbf0*/  @!P1 BRA `(.L_x_28) ;  /* 0x0000003800fc9947 */ /* 0x001fea0003800000 */
[----:B-----5:R0:W-:Y:S04]  /*dc00*/  STL [R1+0x694], R225 ;  /* 0x000694e101007387 */ /* 0x0201e80000100800 */
[----:B------:R2:W-:Y:S01]  /*dc10*/  STL [R1+0x690], R226 ;  /* 0x000690e201007387 */ /* 0x0005e20000100800 */
[----:B0-----:R-:W-:-:S03]  /*dc20*/  IMAD.MOV.U32 R225, RZ, RZ, R0 ;  /* 0x000000ffffe17224 */ /* 0x001fc600078e0000 */
[----:B--2---:R-:W2:Y:S04]  /*dc30*/  LDL R226, [R1+0x4] ;  /* 0x0000040001e27983 */ /* 0x004ea80000100800 */
[----:B------:R0:W-:Y:S04]  /*dc40*/  STL [R1+0x68c], R227 ;  /* 0x00068ce301007387 */ /* 0x0001e80000100800 */
[----:B0-----:R-:W3:Y:S04]  /*dc50*/  LDL R227, [R1+0x8] ;  /* 0x0000080001e37983 */ /* 0x001ee80000100800 */
[----:B------:R0:W-:Y:S04]  /*dc60*/  STL [R1+0x688], R228 ;  /* 0x000688e401007387 */ /* 0x0001e80000100800 */
[----:B0-----:R-:W4:Y:S04]  /*dc70*/  LDL R228, [R1+0xc] ;  /* 0x00000c0001e47983 */ /* 0x001f280000100800 */
        /* <DEDUP_REMOVED lines=211> */
[----:B0-----:R-:W4:Y:S04]  /*e9b0*/  LDL.LU R122, [R1+0x200] ;  /* 0x00020000017a7983 */ /* 0x001f280000300800 */
        /* <DEDUP_REMOVED lines=10> */
[----:B------:R-:W4:Y:S04]  /*ea60*/  LDL.LU R0, [R1+0x22c] ;  /* 0x00022c0001007983 */ /* 0x000f280000300800 */
        /* <DEDUP_REMOVED lines=37> */
[----:B0-----:R-:W4:Y:S04]  /*ecc0*/  LDL.LU R146, [R1+0x210] ;  /* 0x0002100001927983 */ /* 0x001f280000300800 */
[----:B------:R0:W-:Y:S01]  /*ecd0*/  STL [R1+0x47c], R147 ;  /* 0x00047c9301007387 */ /* 0x0001e20000100800 */
[----:B------:R-:W-:-:S03]  /*ece0*/  FADD R2, R225, R2 ;  /* 0x00000002e1027221 */ /* 0x000fc60000000000 */
[----:B0-----:R-:W4:Y:S04]  /*ecf0*/  LDL R147, [R1+0x1f8] ;  /* 0x0001f80001937983 */ /* 0x001f280000100800 */
[----:B------:R0:W-:Y:S01]  /*ed00*/  STL [R1+0x478], R148 ;  /* 0x0004789401007387 */ /* 0x0001e20000100800 */
[----:B--2---:R-:W-:-:S01]  /*ed10*/  FADD R3, R226, R3 ;  /* 0x00000003e2037221 */ /* 0x004fc20000000000 */
[----:B---3--:R-:W-:Y:S02]  /*ed20*/  FADD R4, R227, R4 ;  /* 0x00000004e3047221 */ /* 0x008fe40000000000 */
[----:B0-----:R-:W2:Y:S04]  /*ed30*/  LDL R148, [R1+0x1c0] ;  /* 0x0001c00001947983 */ /* 0x001ea80000100800 */
[----:B------:R0:W-:Y:S01]  /*ed40*/  STL [R1+0x474], R149 ;  /* 0x0004749501007387 */ /* 0x0001e20000100800 */
[----:B----4-:R-:W-:-:S01]  /*ed50*/  FADD R5, R228, R5 ;  /* 0x00000005e4057221 */ /* 0x010fc20000000000 */
[----:B------:R-:W-:-:S02]  /*ed60*/  FADD R6, R229, R6 ;  /* 0x00000006e5067221 */ /* 0x000fc40000000000 */
[----:B0-----:R-:W3:Y:S04]  /*ed70*/  LDL R149, [R1+0x1f4] ;  /* 0x0001f40001957983 */ /* 0x001ee80000100800 */
[----:B------:R0:W-:Y:S01]  /*ed80*/  STL [R1+0x470], R150 ;  /* 0x0004709601007387 */ /* 0x0001e20000100800 */
[----:B------:R-:W-:-:S01]  /*ed90*/  FADD R7, R230, R7 ;  /* 0x00000007e6077221 */ /* 0x000fc20000000000 */
[----:B------:R-:W-:Y:S02]  /*eda0*/  FADD R8, R231, R8 ;  /* 0x00000008e7087221 */ /* 0x000fe40000000000 */
[----:B0-----:R-:W4:Y:S04]  /*edb0*/  LDL.LU R150, [R1+0x20c] ;  /* 0x00020c0001967983 */ /* 0x001f280000300800 */
[----:B------:R0:W-:Y:S01]  /*edc0*/  STL [R1+0x46c], R151 ;  /* 0x00046c9701007387 */ /* 0x0001e20000100800 */
[----:B------:R-:W-:-:S01]  /*edd0*/  FADD R9, R232, R9 ;  /* 0x00000009e8097221 */ /* 0x000fc20000000000 */
[----:B------:R-:W-:-:S02]  /*ede0*/  FADD R10, R233, R10 ;  /* 0x0000000ae90a7221 */ /* 0x000fc40000000000 */
[----:B0-----:R-:W3:Y:S04]  /*edf0*/  LDL R151, [R1+0x1f0] ;  /* 0x0001f00001977983 */ /* 0x001ee80000100800 */
[----:B------:R-:W2:Y:S04]  /*ee00*/  LDL.LU R225, [R1+0x694] ;  /* 0x0006940001e17983 */ /* 0x000ea80000300800 */
[----:B------:R-:W4:Y:S04]  /*ee10*/  LDL.LU R226, [R1+0x690] ;  /* 0x0006900001e27983 */ /* 0x000f280000300800 */
[----:B------:R-:W3:Y:S04]  /*ee20*/  LDL.LU R227, [R1+0x68c] ;  /* 0x00068c0001e37983 */ /* 0x000ee80000300800 */
[----:B------:R-:W3:Y:S04]  /*ee30*/  LDL.LU R228, [R1+0x688] ;  /* 0x0006880001e47983 */ /* 0x000ee80000300800 */
[----:B------:R-:W3:Y:S01]  /*ee40*/  LDL.LU R229, [R1+0x684] ;  /* 0x0006840001e57983 */ /* 0x000ee20000300800 */
[----:B------:R-:W-:-:S03]  /*ee50*/  FADD R11, R234, R11 ;  /* 0x0000000bea0b7221 */ /* 0x000fc60000000000 */
[----:B------:R-:W3:Y:S01]  /*ee60*/  LDL.LU R230, [R1+0x680] ;  /* 0x0006800001e67983 */ /* 0x000ee20000300800 */
[----:B------:R-:W-:-:S03]  /*ee70*/  FADD R12, R235, R12 ;  /* 0x0000000ceb0c7221 */ /* 0x000fc60000000000 */
[----:B------:R-:W3:Y:S04]  /*ee80*/  LDL.LU R231, [R1+0x67c] ;  /* 0x00067c0001e77983 */ /* 0x000ee80000300800 */
[----:B------:R-:W3:Y:S04]  /*ee90*/  LDL.LU R232, [R1+0x678] ;  /* 0x0006780001e87983 */ /* 0x000ee80000300800 */
[----:B------:R-:W3:Y:S04]  /*eea0*/  LDL.LU R233, [R1+0x674] ;  /* 0x0006740001e97983 */ /* 0x000ee80000300800 */
[----:B------:R-:W3:Y:S04]  /*eeb0*/  LDL.LU R234, [R1+0x670] ;  /* 0x0006700001ea7983 */ /* 0x000ee80000300800 */
[----:B------:R-:W3:Y:S01]  /*eec0*/  LDL.LU R235, [R1+0x66c] ;  /* 0x00066c0001eb7983 */ /* 0x000ee20000300800 */
[----:B------:R-:W-:-:S01]  /*eed0*/  FADD R13, R24, R13 ;  /* 0x0000000d180d7221 */ /* 0x000fc20000000000 */
[----:B------:R-:W-:Y:S01]  /*eee0*/  FADD R14, R25, R14 ;  /* 0x0000000e190e7221 */ /* 0x000fe20000000000 */
[----:B------:R-:W-:-:S01]  /*eef0*/  FADD R15, R26, R15 ;  /* 0x0000000f1a0f7221 */ /* 0x000fc20000000000 */
[----:B------:R-:W3:Y:S01]  /*ef00*/  LDL.LU R24, [R1+0x668] ;  /* 0x0006680001187983 */ /* 0x000ee20000300800 */
[----:B------:R-:W-:-:S01]  /*ef10*/  FADD R16, R27, R16 ;  /* 0x000000101b107221 */ /* 0x000fc20000000000 */
[----:B------:R-:W-:-:S02]  /*ef20*/  FADD R17, R28, R17 ;  /* 0x000000111c117221 */ /* 0x000fc40000000000 */
[----:B------:R-:W3:Y:S01]  /*ef30*/  LDL.LU R25, [R1+0x664] ;  /* 0x0006640001197983 */ /* 0x000ee20000300800 */
[----:B------:R-:W-:-:S03]  /*ef40*/  FADD R18, R29, R18 ;  /* 0x000000121d127221 */ /* 0x000fc60000000000 */
        /* <DEDUP_REMOVED lines=157> */
[----:B--2---:R-:W-:-:S03]  /*f920*/  FADD R225, R108, R225 ;  /* 0x000000e16ce17221 */ /* 0x004fc60000000000 */
[----:B------:R-:W2:Y:S01]  /*f930*/  LDL.LU R105, [R1+0x524] ;  /* 0x0005240001697983 */ /* 0x000ea20000300800 */
[----:B----4-:R-:W-:-:S03]  /*f940*/  FADD R226, R109, R226 ;  /* 0x000000e26de27221 */ /* 0x010fc60000000000 */
[----:B------:R-:W4:Y:S01]  /*f950*/  LDL.LU R106, [R1+0x520] ;  /* 0x00052000016a7983 */ /* 0x000f220000300800 */
[----:B---3--:R-:W-:-:S03]  /*f960*/  FADD R227, R110, R227 ;  /* 0x000000e36ee37221 */ /* 0x008fc60000000000 */
        /* <DEDUP_REMOVED lines=15> */
[----:B------:R-:W-:-:S01]  /*fa60*/  FADD R235, R118, R235 ;  /* 0x000000eb76eb7221 */ /* 0x000fc20000000000 */
[----:B------:R-:W-:Y:S02]  /*fa70*/  FADD R122, R121, R122 ;  /* 0x0000007a797a7221 */ /* 0x000fe40000000000 */
[----:B------:R-:W3:Y:S01]  /*fa80*/  LDL.LU R115, [R1+0x4fc] ;  /* 0x0004fc0001737983 */ /* 0x000ee20000300800 */
[----:B------:R-:W-:-:S03]  /*fa90*/  FADD R236, R119, R236 ;  /* 0x000000ec77ec7221 */ /* 0x000fc60000000000 */
[----:B------:R-:W3:Y:S01]  /*faa0*/  LDL.LU R116, [R1+0x4f8] ;  /* 0x0004f80001747983 */ /* 0x000ee20000300800 */
[----:B------:R-:W-:-:S03]  /*fab0*/  FADD R237, R120, R237 ;  /* 0x000000ed78ed7221 */ /* 0x000fc60000000000 */
[----:B------:R-:W3:Y:S01]  /*fac0*/  LDL.LU R117, [R1+0x4f4] ;  /* 0x0004f40001757983 */ /* 0x000ee20000300800 */
[----:B------:R-:W-:-:S03]  /*fad0*/  FADD R124, R123, R124 ;  /* 0x0000007c7b7c7221 */ /* 0x000fc60000000000 */
[----:B------:R-:W3:Y:S04]  /*fae0*/  LDL.LU R118, [R1+0x4f0] ;  /* 0x0004f00001767983 */ /* 0x000ee80000300800 */
[----:B------:R-:W3:Y:S01]  /*faf0*/  LDL.LU R119, [R1+0x4ec] ;  /* 0x0004ec0001777983 */ /* 0x000ee20000300800 */
[----:B------:R-:W-:-:S03]  /*fb00*/  FADD R126, R125, R126 ;  /* 0x0000007e7d7e7221 */ /* 0x000fc60000000000 */
[----:B------:R-:W3:Y:S04]  /*fb10*/  LDL.LU R120, [R1+0x4e8] ;  /* 0x0004e80001787983 */ /* 0x000ee80000300800 */
[----:B------:R-:W3:Y:S04]  /*fb20*/  LDL.LU R121, [R1+0x4e4] ;  /* 0x0004e40001797983 */ /* 0x000ee80000300800 */
[----:B------:R0:W-:Y:S01]  /*fb30*/  STL [R1+0x200], R122 ;  /* 0x0002007a01007387 */ /* 0x0001e20000100800 */
[----:B------:R-:W-:-:S01]  /*fb40*/  FADD R150, R127, R150 ;  /* 0x000000967f967221 */ /* 0x000fc20000000000 */
[----:B------:R-:W-:Y:S01]  /*fb50*/  FADD R146, R148, R146 ;  /* 0x0000009294927221 */ /* 0x000fe20000000000 */
[----:B------:R-:W-:-:S01]  /*fb60*/  FADD R143, R144, R143 ;  /* 0x0000008f908f7221 */ /* 0x000fc20000000000 */
[----:B------:R-:W-:Y:S01]  /*fb70*/  FADD R141, R142, R141 ;  /* 0x0000008d8e8d7221 */ /* 0x000fe20000000000 */
[----:B0-----:R-:W3:Y:S04]  /*fb80*/  LDL.LU R122, [R1+0x4e0] ;  /* 0x0004e000017a7983 */ /* 0x001ee80000300800 */
[----:B------:R-:W3:Y:S04]  /*fb90*/  LDL.LU R123, [R1+0x4dc] ;  /* 0x0004dc00017b7983 */ /* 0x000ee80000300800 */
[----:B------:R0:W-:Y:S01]  /*fba0*/  STL [R1+0x204], R124 ;  /* 0x0002047c01007387 */ /* 0x0001e20000100800 */
[----:B------:R-:W-:-:S01]  /*fbb0*/  FADD R139, R140, R139 ;  /* 0x0000008b8c8b7221 */ /* 0x000fc20000000000 */
[----:B------:R-:W-:Y:S01]  /*fbc0*/  FADD R137, R138, R137 ;  /* 0x000000898a897221 */ /* 0x000fe20000000000 */
[----:B------:R-:W-:-:S01]  /*fbd0*/  FADD R135, R136, R135 ;  /* 0x0000008788877221 */ /* 0x000fc20000000000 */
[----:B0-----:R-:W3:Y:S04]  /*fbe0*/  LDL.LU R124, [R1+0x4d8] ;  /* 0x0004d800017c7983 */ /* 0x001ee80000300800 */
[----:B------:R-:W3:Y:S04]  /*fbf0*/  LDL.LU R125, [R1+0x4d4] ;  /* 0x0004d400017d7983 */ /* 0x000ee80000300800 */
[----:B------:R0:W-:Y:S01]  /*fc00*/  STL [R1+0x208], R126 ;  /* 0x0002087e01007387 */ /* 0x0001e20000100800 */
[----:B------:R-:W-:-:S01]  /*fc10*/  FADD R131, R133, R131 ;  /* 0x0000008385837221 */ /* 0x000fc20000000000 */
[----:B------:R-:W-:-:S02]  /*fc20*/  FADD R0, R129, R0 ;  /* 0x0000000081007221 */ /* 0x000fc40000000000 */
[----:B0-----:R-:W3:Y:S04]  /*fc30*/  LDL.LU R126, [R1+0x4d0] ;  /* 0x0004d000017e7983 */ /* 0x001ee80000300800 */
[----:B------:R-:W3:Y:S04]  /*fc40*/  LDL.LU R127, [R1+0x4cc] ;  /* 0x0004cc00017f7983 */ /* 0x000ee80000300800 */
[----:B------:R-:W-:Y:S04]  /*fc50*/  STL [R1+0x20c], R150 ;  /* 0x00020c9601007387 */ /* 0x000fe80000100800 */
[----:B------:R-:W-:Y:S04]  /*fc60*/  STL [R1+0x210], R146 ;  /* 0x0002109201007387 */ /* 0x000fe80000100800 */
[----:B------:R-:W-:Y:S04]  /*fc70*/  STL [R1+0x214], R143 ;  /* 0x0002148f01007387 */ /* 0x000fe80000100800 */
[----:B------:R-:W-:Y:S04]  /*fc80*/  STL [R1+0x218], R141 ;  /* 0x0002188d01007387 */ /* 0x000fe80000100800 */
[----:B------:R-:W-:Y:S04]  /*fc90*/  STL [R1+0x21c], R139 ;  /* 0x00021c8b01007387 */ /* 0x000fe80000100800 */
[----:B------:R-:W-:Y:S04]  /*fca0*/  STL [R1+0x220], R137 ;  /* 0x0002208901007387 */ /* 0x000fe80000100800 */
[----:B------:R-:W2:Y:S04]  /*fcb0*/  LDL.LU R129, [R1+0x230] ;  /* 0x0002300001817983 */ /* 0x000ea80000300800 */
[----:B------:R-:W-:Y:S04]  /*fcc0*/  STL [R1+0x224], R135 ;  /* 0x0002248701007387 */ /* 0x000fe80000100800 */
[----:B------:R0:W-:Y:S04]  /*fcd0*/  STL [R1+0x228], R131 ;  /* 0x0002288301007387 */ /* 0x0001e80000100800 */
[----:B0-----:R-:W4:Y:S04]  /*fce0*/  LDL.LU R131, [R1+0x234] ;  /* 0x0002340001837983 */ /* 0x001f280000300800 */
[----:B------:R-:W3:Y:S04]  /*fcf0*/  LDL.LU R133, [R1+0x238] ;  /* 0x0002380001857983 */ /* 0x000ee80000300800 */
[----:B------:R0:W-:Y:S04]  /*fd00*/  STL [R1+0x22c], R0 ;  /* 0x00022c0001007387 */ /* 0x0001e80000100800 */
[----:B------:R-:W3:Y:S04]  /*fd10*/  LDL.LU R135, [R1+0x23c] ;  /* 0x00023c0001877983 */ /* 0x000ee80000300800 */
        /* <DEDUP_REMOVED lines=12> */
[----:B0-----:R-:W3:Y:S01]  /*fde0*/  LDL.LU R0, [R1+0x270] ;  /* 0x0002700001007983 */ /* 0x001ee20000300800 */
[----:B--2---:R-:W-:-:S03]  /*fdf0*/  FADD R129, R128, R129 ;  /* 0x0000008180817221 */ /* 0x004fc60000000000 */
[----:B------:R-:W2:Y:S04]  /*fe00*/  LDL.LU R128, [R1+0x4c8] ;  /* 0x0004c80001807983 */ /* 0x000ea80000300800 */
[----:B------:R0:W-:Y:S04]  /*fe10*/  STL [R1+0x230], R129 ;  /* 0x0002308101007387 */ /* 0x0001e80000100800 */
[----:B0-----:R-:W2:Y:S01]  /*fe20*/  LDL.LU R129, [R1+0x4c4] ;  /* 0x0004c40001817983 */ /* 0x001ea20000300800 */
[----:B----4-:R-:W-:-:S03]  /*fe30*/  FADD R131, R130, R131 ;  /* 0x0000008382837221 */ /* 0x010fc60000000000 */
[----:B------:R-:W4:Y:S01]  /*fe40*/  LDL.LU R130, [R1+0x4c0] ;  /* 0x0004c00001827983 */ /* 0x000f220000300800 */
[----:B---3--:R-:W-:-:S03]  /*fe50*/  FADD R133, R132, R133 ;  /* 0x0000008584857221 */ /* 0x008fc60000000000 */
[----:B------:R0:W-:Y:S01]  /*fe60*/  STL [R1+0x234], R131 ;  /* 0x0002348301007387 */ /* 0x0001e20000100800 */
[----:B------:R-:W-:-:S03]  /*fe70*/  FADD R135, R134, R135 ;  /* 0x0000008786877221 */ /* 0x000fc60000000000 */
[----:B0-----:R-:W3:Y:S01]  /*fe80*/  LDL.LU R131, [R1+0x4bc] ;  /* 0x0004bc0001837983 */ /* 0x001ee20000300800 */
[----:B------:R-:W-:-:S03]  /*fe90*/  FADD R150, R151, R150 ;  /* 0x0000009697967221 */ /* 0x000fc60000000000 */
[----:B------:R-:W3:Y:S01]  /*fea0*/  LDL.LU R132, [R1+0x4b8] ;  /* 0x0004b80001847983 */ /* 0x000ee20000300800 */
[----:B------:R-:W-:-:S03]  /*feb0*/  FADD R148, R149, R148 ;  /* 0x0000009495947221 */ /* 0x000fc60000000000 */
[----:B------:R0:W-:Y:S01]  /*fec0*/  STL [R1+0x238], R133 ;  /* 0x0002388501007387 */ /* 0x0001e20000100800 */
[----:B------:R-:W-:-:S01]  /*fed0*/  FADD R146, R147, R146 ;  /* 0x0000009293927221 */ /* 0x000fc20000000000 */
[----:B------:R-:W-:Y:S02]  /*fee0*/  FADD R144, R145, R144 ;  /* 0x0000009091907221 */ /* 0x000fe40000000000 */
[----:B0-----:R-:W3:Y:S01]  /*fef0*/  LDL.LU R133, [R1+0x4b4] ;  /* 0x0004b40001857983 */ /* 0x001ee20000300800 */
[----:B------:R-:W-:-:S03]  /*ff00*/  FADD R143, R24, R143 ;  /* 0x0000008f188f7221 */ /* 0x000fc60000000000 */
[----:B------:R-:W3:Y:S01]  /*ff10*/  LDL.LU R134, [R1+0x4b0] ;  /* 0x0004b00001867983 */ /* 0x000ee20000300800 */
[----:B------:R-:W-:-:S03]  /*ff20*/  FADD R142, R25, R142 ;  /* 0x0000008e198e7221 */ /* 0x000fc60000000000 */
[----:B------:R0:W-:Y:S01]  /*ff30*/  STL [R1+0x23c], R135 ;  /* 0x00023c8701007387 */ /* 0x0001e20000100800 */
[----:B------:R-:W-:-:S01]  /*ff40*/  FADD R141, R26, R141 ;  /* 0x0000008d1a8d7221 */ /* 0x000fc20000000000 */
[----:B------:R-:W-:Y:S01]  /*ff50*/  FADD R140, R27, R140 ;  /* 0x0000008c1b8c7221 */ /* 0x000fe20000000000 */
[----:B------:R-:W-:-:S01]  /*ff60*/  FADD R139, R28, R139 ;  /* 0x0000008b1c8b7221 */ /* 0x000fc20000000000 */
[----:B0-----:R-:W3:Y:S01]  /*ff70*/  LDL.LU R135, [R1+0x4ac] ;  /* 0x0004ac0001877983 */ /* 0x001ee20000300800 */
[----:B------:R-:W-:-:S03]  /*ff80*/  FADD R138, R29, R138 ;  /* 0x0000008a1d8a7221 */ /* 0x000fc60000000000 */
[----:B------:R0:W-:Y:S01]  /*ff90*/  STL [R1+0x240], R150 ;  /* 0x0002409601007387 */ /* 0x0001e20000100800 */
[----:B------:R-:W-:-:S03]  /*ffa0*/  FADD R137, R30, R137 ;  /* 0x000000891e897221 */ /* 0x000fc60000000000 */
[----:B------:R1:W-:Y:S01]  /*ffb0*/  STL [R1+0x244], R148 ;  /* 0x0002449401007387 */ /* 0x0003e20000100800 */
[----:B------:R-:W-:-:S03]  /*ffc0*/  FADD R136, R31, R136 ;  /* 0x000000881f887221 */ /* 0x000fc60000000000 */
[----:B------:R1:W-:Y:S01]  /*ffd0*/  STL [R1+0x248], R146 ;  /* 0x0002489201007387 */ /* 0x0003e20000100800 */
[----:B------:R-:W-:-:S03]  /*ffe0*/  FADD R0, R32, R0 ;  /* 0x0000000020007221 */ /* 0x000fc60000000000 */
[----:B------:R1:W-:Y:S04]  /*fff0*/  STL [R1+0x24c], R144 ;  /* 0x00024c9001007387 */ /* 0x0003e80000100800 */
[----:B------:R1:W-:Y:S04]  /*10000*/  STL [R1+0x250], R143 ;  /* 0x0002508f01007387 */ /* 0x0003e80000100800 */
[----:B------:R1:W-:Y:S04]  /*10010*/  STL [R1+0x254], R142 ;  /* 0x0002548e01007387 */ /* 0x0003e80000100800 */
[----:B------:R1:W-:Y:S04]  /*10020*/  STL [R1+0x258], R141 ;  /* 0x0002588d01007387 */ /* 0x0003e80000100800 */
[----:B------:R1:W-:Y:S04]  /*10030*/  STL [R1+0x25c], R140 ;  /* 0x00025c8c01007387 */ /* 0x0003e80000100800 */
[----:B------:R1:W-:Y:S04]  /*10040*/  STL [R1+0x260], R139 ;  /* 0x0002608b01007387 */ /* 0x0003e80000100800 */
[----:B------:R1:W-:Y:S04]  /*10050*/  STL [R1+0x264], R138 ;  /* 0x0002648a01007387 */ /* 0x0003e80000100800 */
[----:B------:R-:W2:Y:S04]  /*10060*/  LDL.LU R151, [R1+0x274] ;  /* 0x0002740001977983 */ /* 0x000ea80000300800 */
[----:B------:R1:W-:Y:S04]  /*10070*/  STL [R1+0x268], R137 ;  /* 0x0002688901007387 */ /* 0x0003e80000100800 */
[----:B0-----:R-:W4:Y:S04]  /*10080*/  LDL.LU R150, [R1+0x278] ;  /* 0x0002780001967983 */ /* 0x001f280000300800 */
[----:B------:R0:W-:Y:S04]  /*10090*/  STL [R1+0x26c], R136 ;  /* 0x00026c8801007387 */ /* 0x0001e80000100800 */
[----:B------:R-:W3:Y:S04]  /*100a0*/  LDL.LU R149, [R1+0x27c] ;  /* 0x00027c0001957983 */ /* 0x000ee80000300800 */
[----:B------:R0:W-:Y:S04]  /*100b0*/  STL [R1+0x270], R0 ;  /* 0x0002700001007387 */ /* 0x0001e80000100800 */
[----:B-1----:R-:W3:Y:S04]  /*100c0*/  LDL.LU R148, [R1+0x280] ;  /* 0x0002800001947983 */ /* 0x002ee80000300800 */
        /* <DEDUP_REMOVED lines=11> */
[----:B0-----:R-:W3:Y:S04]  /*10180*/  LDL.LU R136, [R1+0x2b0] ;  /* 0x0002b00001887983 */ /* 0x001ee80000300800 */
[----:B------:R-:W3:Y:S01]  /*10190*/  LDL.LU R0, [R1+0x2b4] ;  /* 0x0002b40001007983 */ /* 0x000ee20000300800 */
[----:B--2---:R-:W-:-:S05]  /*101a0*/  FADD R151, R33, R151 ;  /* 0x0000009721977221 */ /* 0x004fca0000000000 */
[----:B------:R0:W-:Y:S01]  /*101b0*/  STL [R1+0x274], R151 ;  /* 0x0002749701007387 */ /* 0x0001e20000100800 */
[----:B----4-:R-:W-:-:S05]  /*101c0*/  FADD R150, R34, R150 ;  /* 0x0000009622967221 */ /* 0x010fca0000000000 */
[----:B------:R1:W-:Y:S01]  /*101d0*/  STL [R1+0x278], R150 ;  /* 0x0002789601007387 */ /* 0x0003e20000100800 */
[----:B---3--:R-:W-:-:S05]  /*101e0*/  FADD R149, R35, R149 ;  /* 0x0000009523957221 */ /* 0x008fca0000000000 */
[----:B------:R2:W-:Y:S01]  /*101f0*/  STL [R1+0x27c], R149 ;  /* 0x00027c9501007387 */ /* 0x0005e20000100800 */
[----:B------:R-:W-:-:S01]  /*10200*/  FADD R148, R36, R148 ;  /* 0x0000009424947221 */ /* 0x000fc20000000000 */
[----:B------:R-:W-:-:S04]  /*10210*/  FADD R147, R37, R147 ;  /* 0x0000009325937221 */ /* 0x000fc80000000000 */
[----:B------:R3:W-:Y:S01]  /*10220*/  STL [R1+0x280], R148 ;  /* 0x0002809401007387 */ /* 0x0007e20000100800 */
[----:B------:R-:W-:-:S03]  /*10230*/  FADD R146, R38, R146 ;  /* 0x0000009226927221 */ /* 0x000fc60000000000 */
        /* <DEDUP_REMOVED lines=20> */
[----:B0-----:R-:W4:Y:S01]  /*10380*/  LDL.LU R151, [R1+0x2b8] ;  /* 0x0002b80001977983 */ /* 0x001f220000300800 */
[----:B------:R-:W-:-:S03]  /*10390*/  FADD R0, R49, R0 ;  /* 0x0000000031007221 */ /* 0x000fc60000000000 */
[----:B------:R0:W-:Y:S04]  /*103a0*/  STL [R1+0x2ac], R137 ;  /* 0x0002ac8901007387 */ /* 0x0001e80000100800 */
[----:B-1----:R-:W4:Y:S04]  /*103b0*/  LDL.LU R150, [R1+0x2bc] ;  /* 0x0002bc0001967983 */ /* 0x002f280000300800 */
[----:B------:R1:W-:Y:S04]  /*103c0*/  STL [R1+0x2b0], R136 ;  /* 0x0002b08801007387 */ /* 0x0003e80000100800 */
[----:B--2---:R-:W2:Y:S04]  /*103d0*/  LDL.LU R149, [R1+0x2c0] ;  /* 0x0002c00001957983 */ /* 0x004ea80000300800 */
[----:B------:R1:W-:Y:S04]  /*103e0*/  STL [R1+0x2b4], R0 ;  /* 0x0002b40001007387 */ /* 0x0003e80000100800 */
[----:B---3--:R-:W3:Y:S04]  /*103f0*/  LDL.LU R148, [R1+0x2c4] ;  /* 0x0002c40001947983 */ /* 0x008ee80000300800 */
[----:B----4-:R-:W4:Y:S04]  /*10400*/  LDL.LU R147, [R1+0x2c8] ;  /* 0x0002c80001937983 */ /* 0x010f280000300800 */
[----:B------:R-:W4:Y:S04]  /*10410*/  LDL.LU R146, [R1+0x2cc] ;  /* 0x0002cc0001927983 */ /* 0x000f280000300800 */
        /* <DEDUP_REMOVED lines=8> */
[----:B0-----:R-:W4:Y:S04]  /*104a0*/  LDL.LU R137, [R1+0x2f0] ;  /* 0x0002f00001897983 */ /* 0x001f280000300800 */
[----:B-1----:R-:W4:Y:S04]  /*104b0*/  LDL.LU R136, [R1+0x2f4] ;  /* 0x0002f40001887983 */ /* 0x002f280000300800 */
[----:B------:R-:W4:Y:S01]  /*104c0*/  LDL.LU R0, [R1+0x2f8] ;  /* 0x0002f80001007983 */ /* 0x000f220000300800 */
[----:B------:R-:W-:-:S01]  /*104d0*/  FADD R151, R50, R151 ;  /* 0x0000009732977221 */ /* 0x000fc20000000000 */
[----:B------:R-:W-:-:S04]  /*104e0*/  FADD R150, R51, R150 ;  /* 0x0000009633967221 */ /* 0x000fc80000000000 */
[----:B------:R0:W-:Y:S01]  /*104f0*/  STL [R1+0x2b8], R151 ;  /* 0x0002b89701007387 */ /* 0x0001e20000100800 */
[----:B--2---:R-:W-:-:S03]  /*10500*/  FADD R149, R52, R149 ;  /* 0x0000009534957221 */ /* 0x004fc60000000000 */
[----:B------:R1:W-:Y:S01]  /*10510*/  STL [R1+0x2bc], R150 ;  /* 0x0002bc9601007387 */ /* 0x0003e20000100800 */
[----:B---3--:R-:W-:-:S03]  /*10520*/  FADD R148, R53, R148 ;  /* 0x0000009435947221 */ /* 0x008fc60000000000 */
[----:B------:R2:W-:Y:S01]  /*10530*/  STL [R1+0x2c0], R149 ;  /* 0x0002c09501007387 */ /* 0x0005e20000100800 */
[----:B----4-:R-:W-:-:S03]  /*10540*/  FADD R147, R54, R147 ;  /* 0x0000009336937221 */ /* 0x010fc60000000000 */
        /* <DEDUP_REMOVED lines=198> */
[----:B------:R-:W-:Y:S01]  /*111b0*/  STL [R1+0x3c8], R151 ;  /* 0x0003c89701007387 */ /* 0x000fe20000100800 */
[----:B--2---:R-:W-:-:S03]  /*111c0*/  FADD R149, R120, R149 ;  /* 0x0000009578957221 */ /* 0x004fc60000000000 */
[----:B------:R-:W-:Y:S01]  /*111d0*/  STL [R1+0x3cc], R150 ;  /* 0x0003cc9601007387 */ /* 0x000fe20000100800 */
[----:B---3--:R-:W-:-:S03]  /*111e0*/  FADD R148, R121, R148 ;  /* 0x0000009479947221 */ /* 0x008fc60000000000 */
[----:B------:R-:W-:Y:S01]  /*111f0*/  STL [R1+0x3d0], R149 ;  /* 0x0003d09501007387 */ /* 0x000fe20000100800 */
[----:B----4-:R-:W-:-:S03]  /*11200*/  FADD R147, R122, R147 ;  /* 0x000000937a937221 */ /* 0x010fc60000000000 */
[----:B------:R-:W-:Y:S01]  /*11210*/  STL [R1+0x3d4], R148 ;  /* 0x0003d49401007387 */ /* 0x000fe20000100800 */
[----:B------:R-:W-:-:S03]  /*11220*/  FADD R146, R123, R146 ;  /* 0x000000927b927221 */ /* 0x000fc60000000000 */
        /* <DEDUP_REMOVED lines=17> */
[----:B------:R-:W-:-:S01]  /*11340*/  FADD R137, R132, R137 ;  /* 0x0000008984897221 */ /* 0x000fc20000000000 */
[----:B------:R-:W-:Y:S02]  /*11350*/  FADD R136, R133, R136 ;  /* 0x0000008885887221 */ /* 0x000fe40000000000 */
[----:B------:R-:W-:Y:S04]  /*11360*/  STL [R1+0x3fc], R138 ;  /* 0x0003fc8a01007387 */ /* 0x000fe80000100800 */
[----:B------:R0:W-:Y:S04]  /*11370*/  STL [R1+0x404], R136 ;  /* 0x0004048801007387 */ /* 0x0001e80000100800 */
[----:B------:R1:W-:Y:S04]  /*11380*/  STL [R1+0x400], R137 ;  /* 0x0004008901007387 */ /* 0x0003e80000100800 */
[----:B0-----:R-:W2:Y:S01]  /*11390*/  LDL.LU R136, [R1+0x40c] ;  /* 0x00040c0001887983 */ /* 0x001ea20000300800 */
[----:B------:R-:W-:-:S03]  /*113a0*/  FADD R0, R134, R0 ;  /* 0x0000000086007221 */ /* 0x000fc60000000000 */
[----:B-1----:R-:W3:Y:S04]  /*113b0*/  LDL.LU R137, [R1+0x410] ;  /* 0x0004100001897983 */ /* 0x002ee80000300800 */
[----:B------:R-:W4:Y:S04]  /*113c0*/  LDL.LU R138, [R1+0x414] ;  /* 0x00041400018a7983 */ /* 0x000f280000300800 */
[----:B------:R0:W-:Y:S04]  /*113d0*/  STL [R1+0x408], R0 ;  /* 0x0004080001007387 */ /* 0x0001e80000100800 */
        /* <DEDUP_REMOVED lines=13> */
[----:B0-----:R-:W4:Y:S01]  /*114b0*/  LDL.LU R0, [R1+0x44c] ;  /* 0x00044c0001007983 */ /* 0x001f220000300800 */
[----:B--2---:R-:W-:-:S05]  /*114c0*/  FADD R136, R135, R136 ;  /* 0x0000008887887221 */ /* 0x004fca0000000000 */
[----:B------:R0:W-:Y:S04]  /*114d0*/  STL [R1+0x40c], R136 ;  /* 0x00040c8801007387 */ /* 0x0001e80000100800 */
[----:B0-----:R-:W3:Y:S02]  /*114e0*/  LDL.LU R136, [R1+0x4a8] ;  /* 0x0004a80001887983 */ /* 0x001ee40000300800 */
[----:B---3--:R-:W-:-:S05]  /*114f0*/  FADD R137, R136, R137 ;  /* 0x0000008988897221 */ /* 0x008fca0000000000 */
[----:B------:R0:W-:Y:S04]  /*11500*/  STL [R1+0x410], R137 ;  /* 0x0004108901007387 */ /* 0x0001e80000100800 */
[----:B0-----:R-:W4:Y:S02]  /*11510*/  LDL.LU R137, [R1+0x4a4] ;  /* 0x0004a40001897983 */ /* 0x001f240000300800 */
[----:B----4-:R-:W-:-:S05]  /*11520*/  FADD R138, R137, R138 ;  /* 0x0000008a898a7221 */ /* 0x010fca0000000000 */
[----:B------:R0:W-:Y:S04]  /*11530*/  STL [R1+0x414], R138 ;  /* 0x0004148a01007387 */ /* 0x0001e80000100800 */
[----:B0-----:R-:W2:Y:S02]  /*11540*/  LDL.LU R138, [R1+0x4a0] ;  /* 0x0004a000018a7983 */ /* 0x001ea40000300800 */
[----:B--2---:R-:W-:-:S05]  /*11550*/  FADD R139, R138, R139 ;  /* 0x0000008b8a8b7221 */ /* 0x004fca0000000000 */
        /* <DEDUP_REMOVED lines=37> */
[----:B0-----:R-:W2:Y:S01]  /*117b0*/  LDL.LU R151, [R1+0x46c] ;  /* 0x00046c0001977983 */ /* 0x001ea20000300800 */
[----:B------:R-:W-:Y:S01]  /*117c0*/  UMOV UR6, URZ ;  /* 0x0000003f00067c82 */ /* 0x000fe20008000000 */
[----:B--2---:R-:W-:-:S05]  /*117d0*/  FADD R0, R0, R151 ;  /* 0x0000009700007221 */ /* 0x004fca0000000000 */
[----:B------:R0:W-:Y:S02]  /*117e0*/  STL [R1+0x44c], R0 ;  /* 0x00044c0001007387 */ /* 0x0001e40000100800 */
.L_x_28:
[----:B------:R-:W-:Y:S05]  /*117f0*/  @!P2 BRA `(.L_x_29) ;  /* 0x000000000004a947 */ /* 0x000fea0003800000 */
[----:B------:R-:W-:Y:S01]  /*11800*/  BPT.TRAP 0x1 ;  /* 0x000000040000795c */ /* 0x000fe20000300000 */
.L_x_29:
[----:B-----5:R2:W-:Y:S04]  /*11810*/  STL [R1+0x46c], R2 ;  /* 0x00046c0201007387 */ /* 0x0205e80000100800 */
[----:B--2---:R-:W2:Y:S01]  /*11820*/  LDL R2, [R1+0x450] ;  /* 0x0004500001027983 */ /* 0x004ea20000100800 */
[----:B0-----:R-:W-:-:S05]  /*11830*/  IMAD.U32 R0, RZ, RZ, UR25 ;  /* 0x00000019ff007e24 */ /* 0x001fca000f8e00ff */
[----:B------:R-:W-:-:S05]  /*11840*/  @P0 LEA R0, R0, UR12, 0x3 ;  /* 0x0000000c00000c11 */ /* 0x000fca000f8e18ff */
[----:B------:R-:W-:Y:S01]  /*11850*/  @P0 VIADD R0, R0, 0x18 ;  /* 0x0000001800000836 */ /* 0x000fe20000000000 */
[----:B------:R-:W-:-:S06]  /*11860*/  UISETP.GT.U32.AND UP0, UPT, UR13, 0x1, UPT ;  /* 0x000000010d00788c */ /* 0x000fcc000bf04070 */
[----:B------:R-:W-:Y:S02]  /*11870*/  PLOP3.LUT P1, PT, PT, PT, UP0, 0x80, 0x0 ;  /* 0x000000000000781c */ /* 0x000fe40003f2f008 */
[----:B--2---:R-:W-:Y:S02]  /*11880*/  @P0 PRMT R0, R2, 0x654, R0 ;  /* 0x0000065402000816 */ /* 0x004fe40000000000 */
[----:B------:R0:W5:Y:S02]  /*11890*/  LDL.LU R2, [R1+0x46c] ;  /* 0x00046c0001027983 */ /* 0x0001640000300800 */
[----:B------:R0:W-:Y:S07]  /*118a0*/  @P0 SYNCS.ARRIVE.TRANS64.RED.A1T0 RZ, [R0+URZ], RZ ;  /* 0x000000ff00ff09a7 */ /* 0x0001ee000810043f */
[----:B------:R-:W-:Y:S05]  /*118b0*/  @P1 BRA `(.L_x_30) ;  /* 0x0000000000041947 */ /* 0x000fea0003800000 */
[----:B------:R-:W-:Y:S01]  /*118c0*/  BPT.TRAP 0x1 ;  /* 0x000000040000795c */ /* 0x000fe20000300000 */
.L_x_30:
[----:B------:R-:W-:Y:S02]  /*118d0*/  UISETP.GT.AND UP2, UPT, UR26, 0x1, UPT ;  /* 0x000000011a00788c */ /* 0x000fe4000bf44270 */
[----:B------:R-:W-:Y:S02]  /*118e0*/  UIADD3 UR23, UR23, 0x1, URZ ;  /* 0x0000000117177890 */ /* 0x000fe4000fffe03f */
[----:B------:R-:W-:Y:S02]  /*118f0*/  UIADD3 UR25, UR25, 0x1, URZ ;  /* 0x0000000119197890 */ /* 0x000fe4000fffe03f */
[----:B------:R-:W-:Y:S01]  /*11900*/  PLOP3.LUT P1, PT, PT, PT, UP2, 0x80, 0x0 ;  /* 0x000000000000781c */ /* 0x000fe20003f2f028 */
[----:B------:R-:W-:Y:S02]  /*11910*/  UISETP.NE.AND UP0, UPT, UR23, 0x3, UPT ;  /* 0x000000031700788c */ /* 0x000fe4000bf05270 */
[----:B------:R-:W-:Y:S02]  /*11920*/  UIADD3 UR16, UR26, -0x1, URZ ;  /* 0xffffffff1a107890 */ /* 0x000fe4000fffe03f */
[----:B------:R-:W-:-:S02]  /*11930*/  USEL UR8, URZ, 0x1, UP0 ;  /* 0x000000013f087887 */ /* 0x000fc40008000000 */
[----:B------:R-:W-:Y:S02]  /*11940*/  UISETP.NE.AND UP1, UPT, UR25, 0x3, UPT ;  /* 0x000000031900788c */ /* 0x000fe4000bf25270 */
[----:B------:R-:W-:Y:S02]  /*11950*/  ULOP3.LUT UR24, UR24, UR8, URZ, 0x3c, !UPT ;  /* 0x0000000818187292 */ /* 0x000fe4000f8e3c3f */
[----:B------:R-:W-:Y:S02]  /*11960*/  USEL UR23, UR23, URZ, UP0 ;  /* 0x0000003f17177287 */ /* 0x000fe40008000000 */
[----:B------:R-:W-:Y:S01]  /*11970*/  USEL UR25, UR25, URZ, UP1 ;  /* 0x0000003f19197287 */ /* 0x000fe20008800000 */
[----:B------:R-:W-:Y:S01]  /*11980*/  UMOV UR8, 0x1 ;  /* 0x0000000100087882 */ /* 0x000fe20000000000 */
[----:B------:R-:W-:Y:S01]  /*11990*/  UMOV UR26, UR16 ;  /* 0x00000010001a7c82 */ /* 0x000fe20008000000 */
[----:B------:R-:W-:Y:S09]  /*119a0*/  @P1 BRA `(.L_x_31) ;  /* 0xffffff7400741947 */ /* 0x000ff2000383ffff */
.L_x_23:
[----:B------:R-:W-:-:S04]  /*119b0*/  UISETP.NE.AND UP0, UPT, UR6, URZ, UPT ;  /* 0x0000003f0600728c */ /* 0x000fc8000bf05270 */
[----:B------:R-:W-:-:S06]  /*119c0*/  USEL UR6, URZ, 0x1, !UP0 ;  /* 0x000000013f067887 */ /* 0x000fcc000c000000 */
[----:B------:R-:W-:-:S13]  /*119d0*/  ISETP.NE.AND P1, PT, RZ, UR6, PT ;  /* 0x00000006ff007c0c */ /* 0x000fda000bf25270 */
[----:B------:R-:W-:Y:S05]  /*119e0*/  @!P1 BRA `(.L_x_32) ;  /* 0x0000003800189947 */ /* 0x000fea0003800000 */
[----:B------:R2:W-:Y:S04]  /*119f0*/  STL [R1+0x624], R41 ;  /* 0x0006242901007387 */ /* 0x0005e80000100800 */
[----:B--2---:R-:W2:Y:S04]  /*11a00*/  LDL.LU R41, [R1] ;  /* 0x0000000001297983 */ /* 0x004ea80000300800 */
[----:B------:R3:W-:Y:S04]  /*11a10*/  STL [R1+0x620], R42 ;  /* 0x0006202a01007387 */ /* 0x0007e80000100800 */
[----:B---3--:R-:W3:Y:S04]  /*11a20*/  LDL.LU R42, [R1+0x4] ;  /* 0x00000400012a7983 */ /* 0x008ee80000300800 */
[----:B------:R4:W-:Y:S04]  /*11a30*/  STL [R1+0x61c], R43 ;  /* 0x00061c2b01007387 */ /* 0x0009e80000100800 */
[----:B----4-:R-:W4:Y:S04]  /*11a40*/  LDL.LU R43, [R1+0x8] ;  /* 0x00000800012b7983 */ /* 0x010f280000300800 */
[----:B------:R0:W-:Y:S04]  /*11a50*/  STL [R1+0x618], R44 ;  /* 0x0006182c01007387 */ /* 0x0001e80000100800 */
[----:B0-----:R-:W4:Y:S04]  /*11a60*/  LDL.LU R44, [R1+0xc] ;  /* 0x00000c00012c7983 */ /* 0x001f280000300800 */
        /* <DEDUP_REMOVED lines=144> */
[----:B------:R-:W4:Y:S04]  /*12370*/  LDL.LU R0, [R1+0x204] ;  /* 0x0002040001007983 */ /* 0x000f280000300800 */
        /* <DEDUP_REMOVED lines=69> */
[----:B0-----:R-:W4:Y:S01]  /*127d0*/  LDL.LU R151, [R1+0x130] ;  /* 0x0001300001977983 */ /* 0x001f220000300800 */
[----:B--2--5:R-:W-:Y:S01]  /*127e0*/  FADD R2, R41, R2 ;  /* 0x0000000229027221 */ /* 0x024fe20000000000 */
[----:B---3--:R-:W-:Y:S01]  /*127f0*/  FADD R3, R42, R3 ;  /* 0x000000032a037221 */ /* 0x008fe20000000000 */
[----:B----4-:R-:W-:Y:S01]  /*12800*/  FADD R4, R43, R4 ;  /* 0x000000042b047221 */ /* 0x010fe20000000000 */
[----:B------:R-:W2:Y:S01]  /*12810*/  LDL.LU R41, [R1+0x624] ;  /* 0x0006240001297983 */ /* 0x000ea20000300800 */
[----:B------:R-:W-:Y:S01]  /*12820*/  FADD R5, R44, R5 ;  /* 0x000000052c057221 */ /* 0x000fe20000000000 */
[----:B------:R-:W-:-:S02]  /*12830*/  FADD R6, R45, R6 ;  /* 0x000000062d067221 */ /* 0x000fc40000000000 */
[----:B------:R-:W3:Y:S01]  /*12840*/  LDL.LU R42, [R1+0x620] ;  /* 0x00062000012a7983 */ /* 0x000ee20000300800 */
[----:B------:R-:W-:-:S03]  /*12850*/  FADD R7, R46, R7 ;  /* 0x000000072e077221 */ /* 0x000fc60000000000 */
[----:B------:R-:W4:Y:S01]  /*12860*/  LDL.LU R43, [R1+0x61c] ;  /* 0x00061c00012b7983 */ /* 0x000f220000300800 */
[----:B------:R-:W-:-:S03]  /*12870*/  FADD R8, R47, R8 ;  /* 0x000000082f087221 */ /* 0x000fc60000000000 */
[----:B------:R-:W2:Y:S01]  /*12880*/  LDL.LU R44, [R1+0x618] ;  /* 0x00061800012c7983 */ /* 0x000ea20000300800 */
[----:B------:R-:W-:-:S03]  /*12890*/  FADD R9, R48, R9 ;  /* 0x0000000930097221 */ /* 0x000fc60000000000 */
        /* <DEDUP_REMOVED lines=133> */
[----:B------:R-:W-:Y:S01]  /*130f0*/  FADD R204, R115, R204 ;  /* 0x000000cc73cc7221 */ /* 0x000fe20000000000 */
[----:B------:R-:W-:Y:S02]  /*13100*/  FADD R118, R119, R118 ;  /* 0x0000007677767221 */ /* 0x000fe40000000000 */
[----:B------:R-:W2:Y:S01]  /*13110*/  LDL.LU R112, [R1+0x508] ;  /* 0x0005080001707983 */ /* 0x000ea20000300800 */
[----:B------:R-:W-:-:S03]  /*13120*/  FADD R205, R116, R205 ;  /* 0x000000cd74cd7221 */ /* 0x000fc60000000000 */
[----:B------:R-:W2:Y:S01]  /*13130*/  LDL.LU R113, [R1+0x504] ;  /* 0x0005040001717983 */ /* 0x000ea20000300800 */
[----:B------:R-:W-:-:S03]  /*13140*/  FADD R0, R117, R0 ;  /* 0x0000000075007221 */ /* 0x000fc60000000000 */
[----:B------:R-:W2:Y:S01]  /*13150*/  LDL.LU R114, [R1+0x500] ;  /* 0x0005000001727983 */ /* 0x000ea20000300800 */
[----:B------:R-:W-:-:S03]  /*13160*/  FADD R208, R149, R208 ;  /* 0x000000d095d07221 */ /* 0x000fc60000000000 */
[----:B------:R-:W2:Y:S04]  /*13170*/  LDL.LU R115, [R1+0x4fc] ;  /* 0x0004fc0001737983 */ /* 0x000ea80000300800 */
[----:B------:R-:W2:Y:S01]  /*13180*/  LDL.LU R116, [R1+0x4f8] ;  /* 0x0004f80001747983 */ /* 0x000ea20000300800 */
[----:B------:R-:W-:Y:S01]  /*13190*/  FADD R207, R150, R207 ;  /* 0x000000cf96cf7221 */ /* 0x000fe20000000000 */
[----:B------:R-:W-:Y:S01]  /*131a0*/  FADD R206, R151, R206 ;  /* 0x000000ce97ce7221 */ /* 0x000fe20000000000 */
[----:B------:R-:W-:Y:S01]  /*131b0*/  FADD R237, R120, R237 ;  /* 0x000000ed78ed7221 */ /* 0x000fe20000000000 */
[----:B------:R-:W3:Y:S01]  /*131c0*/  LDL.LU R117, [R1+0x1b8] ;  /* 0x0001b80001757983 */ /* 0x000ee20000300800 */
[----:B------:R-:W-:Y:S01]  /*131d0*/  FADD R236, R121, R236 ;  /* 0x000000ec79ec7221 */ /* 0x000fe20000000000 */
[----:B------:R-:W-:Y:S01]  /*131e0*/  FADD R235, R122, R235 ;  /* 0x000000eb7aeb7221 */ /* 0x000fe20000000000 */
[----:B------:R-:W-:Y:S01]  /*131f0*/  FADD R234, R123, R234 ;  /* 0x000000ea7bea7221 */ /* 0x000fe20000000000 */
[----:B------:R-:W3:Y:S01]  /*13200*/  LDL.LU R149, [R1+0x208] ;  /* 0x0002080001957983 */ /* 0x000ee20000300800 */
[----:B------:R-:W-:Y:S01]  /*13210*/  FADD R233, R124, R233 ;  /* 0x000000e97ce97221 */ /* 0x000fe20000000000 */
[----:B------:R-:W-:Y:S01]  /*13220*/  FADD R232, R125, R232 ;  /* 0x000000e87de87221 */ /* 0x000fe20000000000 */
[----:B------:R-:W-:Y:S01]  /*13230*/  FADD R231, R126, R231 ;  /* 0x000000e77ee77221 */ /* 0x000fe20000000000 */
[----:B------:R0:W-:Y:S01]  /*13240*/  STL [R1+0x200], R118 ;  /* 0x0002007601007387 */ /* 0x0001e20000100800 */
[----:B------:R-:W-:Y:S01]  /*13250*/  FADD R230, R127, R230 ;  /* 0x000000e67fe67221 */ /* 0x000fe20000000000 */
        /* <DEDUP_REMOVED lines=8> */
[----:B0-----:R-:W4:Y:S01]  /*132e0*/  LDL.LU R118, [R1+0x1bc] ;  /* 0x0001bc0001767983 */ /* 0x001f220000300800 */
[----:B------:R-:W-:Y:S01]  /*132f0*/  FADD R215, R142, R215 ;  /* 0x000000d78ed77221 */ /* 0x000fe20000000000 */
[----:B------:R-:W-:Y:S01]  /*13300*/  FADD R224, R133, R224 ;  /* 0x000000e085e07221 */ /* 0x000fe20000000000 */
[----:B------:R-:W-:Y:S01]  /*13310*/  FADD R214, R143, R214 ;  /* 0x000000d68fd67221 */ /* 0x000fe20000000000 */
[----:B------:R0:W-:Y:S01]  /*13320*/  STL [R1+0x204], R0 ;  /* 0x0002040001007387 */ /* 0x0001e20000100800 */
[----:B------:R-:W-:Y:S01]  /*13330*/  FADD R223, R134, R223 ;  /* 0x000000df86df7221 */ /* 0x000fe20000000000 */
[----:B------:R-:W-:Y:S01]  /*13340*/  FADD R213, R144, R213 ;  /* 0x000000d590d57221 */ /* 0x000fe20000000000 */
[----:B------:R-:W-:Y:S01]  /*13350*/  FADD R222, R135, R222 ;  /* 0x000000de87de7221 */ /* 0x000fe20000000000 */
[----:B------:R-:W4:Y:S01]  /*13360*/  LDL.LU R150, [R1+0x20c] ;  /* 0x00020c0001967983 */ /* 0x000f220000300800 */
[----:B------:R-:W-:Y:S01]  /*13370*/  FADD R212, R145, R212 ;  /* 0x000000d491d47221 */ /* 0x000fe20000000000 */
[----:B------:R-:W-:Y:S01]  /*13380*/  FADD R221, R136, R221 ;  /* 0x000000dd88dd7221 */ /* 0x000fe20000000000 */
[----:B------:R-:W-:Y:S01]  /*13390*/  FADD R211, R146, R211 ;  /* 0x000000d392d37221 */ /* 0x000fe20000000000 */
[----:B------:R-:W2:Y:S01]  /*133a0*/  LDL.LU R119, [R1+0x1c0] ;  /* 0x0001c00001777983 */ /* 0x000ea20000300800 */
[----:B------:R-:W-:Y:S01]  /*133b0*/  FADD R220, R137, R220 ;  /* 0x000000dc89dc7221 */ /* 0x000fe20000000000 */
[----:B------:R-:W-:Y:S01]  /*133c0*/  FADD R210, R147, R210 ;  /* 0x000000d293d27221 */ /* 0x000fe20000000000 */
[----:B------:R-:W-:Y:S01]  /*133d0*/  FADD R219, R138, R219 ;  /* 0x000000db8adb7221 */ /* 0x000fe20000000000 */
[----:B------:R-:W2:Y:S01]  /*133e0*/  LDL.LU R151, [R1+0x210] ;  /* 0x0002100001977983 */ /* 0x000ea20000300800 */
[----:B------:R-:W-:-:S03]  /*133f0*/  FADD R209, R148, R209 ;  /* 0x000000d194d17221 */ /* 0x000fc60000000000 */
[----:B------:R-:W2:Y:S04]  /*13400*/  LDL.LU R120, [R1+0x1c4] ;  /* 0x0001c40001787983 */ /* 0x000ea80000300800 */
[----:B0-----:R-:W2:Y:S04]  /*13410*/  LDL.LU R0, [R1+0x214] ;  /* 0x0002140001007983 */ /* 0x001ea80000300800 */
        /* <DEDUP_REMOVED lines=28> */
[----:B---3--:R-:W-:-:S03]  /*135e0*/  FADD R149, R117, R149 ;  /* 0x0000009575957221 */ /* 0x008fc60000000000 */
[----:B------:R-:W3:Y:S04]  /*135f0*/  LDL.LU R117, [R1+0x4f4] ;  /* 0x0004f40001757983 */ /* 0x000ee80000300800 */
[----:B------:R0:W-:Y:S04]  /*13600*/  STL [R1+0x208], R149 ;  /* 0x0002089501007387 */ /* 0x0001e80000100800 */
[----:B0-----:R-:W3:Y:S01]  /*13610*/  LDL.LU R149, [R1+0x250] ;  /* 0x0002500001957983 */ /* 0x001ee20000300800 */
[----:B----4-:R-:W-:-:S03]  /*13620*/  FADD R150, R118, R150 ;  /* 0x0000009676967221 */ /* 0x010fc60000000000 */
[----:B------:R-:W4:Y:S04]  /*13630*/  LDL.LU R118, [R1+0x4f0] ;  /* 0x0004f00001767983 */ /* 0x000f280000300800 */
[----:B------:R0:W-:Y:S01]  /*13640*/  STL [R1+0x20c], R150 ;  /* 0x00020c9601007387 */ /* 0x0001e20000100800 */
[----:B--2---:R-:W-:-:S03]  /*13650*/  FADD R151, R119, R151 ;  /* 0x0000009777977221 */ /* 0x004fc60000000000 */
[----:B0-----:R-:W2:Y:S04]  /*13660*/  LDL.LU R150, [R1+0x254] ;  /* 0x0002540001967983 */ /* 0x001ea80000300800 */
[----:B------:R-:W4:Y:S04]  /*13670*/  LDL.LU R119, [R1+0x4ec] ;  /* 0x0004ec0001777983 */ /* 0x000f280000300800 */
[----:B------:R0:W-:Y:S04]  /*13680*/  STL [R1+0x210], R151 ;  /* 0x0002109701007387 */ /* 0x0001e80000100800 */
[----:B0-----:R-:W4:Y:S01]  /*13690*/  LDL.LU R151, [R1+0x258] ;  /* 0x0002580001977983 */ /* 0x001f220000300800 */
[----:B------:R-:W-:Y:S01]  /*136a0*/  FADD R0, R120, R0 ;  /* 0x0000000078007221 */ /* 0x000fe20000000000 */
[----:B------:R-:W-:-:S02]  /*136b0*/  FADD R122, R121, R122 ;  /* 0x0000007a797a7221 */ /* 0x000fc40000000000 */
[----:B------:R-:W4:Y:S01]  /*136c0*/  LDL.LU R120, [R1+0x4e8] ;  /* 0x0004e80001787983 */ /* 0x000f220000300800 */
[----:B------:R-:W-:-:S03]  /*136d0*/  FADD R124, R123, R124 ;  /* 0x0000007c7b7c7221 */ /* 0x000fc60000000000 */
[----:B------:R0:W-:Y:S01]  /*136e0*/  STL [R1+0x214], R0 ;  /* 0x0002140001007387 */ /* 0x0001e20000100800 */
[----:B------:R-:W-:-:S03]  /*136f0*/  FADD R126, R125, R126 ;  /* 0x0000007e7d7e7221 */ /* 0x000fc60000000000 */
[----:B0-----:R-:W4:Y:S04]  /*13700*/  LDL.LU R0, [R1+0x25c] ;  /* 0x00025c0001007983 */ /* 0x001f280000300800 */
[----:B------:R-:W4:Y:S04]  /*13710*/  LDL.LU R121, [R1+0x4e4] ;  /* 0x0004e40001797983 */ /* 0x000f280000300800 */
[----:B------:R0:W-:Y:S01]  /*13720*/  STL [R1+0x218], R122 ;  /* 0x0002187a01007387 */ /* 0x0001e20000100800 */
[----:B------:R-:W-:Y:S01]  /*13730*/  FADD R128, R127, R128 ;  /* 0x000000807f807221 */ /* 0x000fe20000000000 */
[----:B------:R-:W-:-:S02]  /*13740*/  FADD R139, R129, R139 ;  /* 0x0000008b818b7221 */ /* 0x000fc40000000000 */
[----:B0-----:R-:W4:Y:S04]  /*13750*/  LDL.LU R122, [R1+0x4e0] ;  /* 0x0004e000017a7983 */ /* 0x001f280000300800 */
[----:B------:R-:W4:Y:S04]  /*13760*/  LDL.LU R123, [R1+0x4dc] ;  /* 0x0004dc00017b7983 */ /* 0x000f280000300800 */
[----:B------:R0:W-:Y:S01]  /*13770*/  STL [R1+0x21c], R124 ;  /* 0x00021c7c01007387 */ /* 0x0001e20000100800 */
[----:B------:R-:W-:-:S03]  /*13780*/  FADD R140, R130, R140 ;  /* 0x0000008c828c7221 */ /* 0x000fc60000000000 */
        /* <DEDUP_REMOVED lines=34> */
[----:B------:R0:W-:Y:S04]  /*139b0*/  STL [R1+0x240], R145 ;  /* 0x0002409101007387 */ /* 0x0001e80000100800 */
[----:B0-----:R-:W4:Y:S04]  /*139c0*/  LDL.LU R145, [R1+0x278] ;  /* 0x0002780001917983 */ /* 0x001f280000300800 */
[----:B------:R-:W4:Y:S04]  /*139d0*/  LDL.LU R136, [R1+0x4a8] ;  /* 0x0004a80001887983 */ /* 0x000f280000300800 */
[----:B------:R0:W-:Y:S04]  /*139e0*/  STL [R1+0x244], R146 ;  /* 0x0002449201007387 */ /* 0x0001e80000100800 */
[----:B0-----:R-:W4:Y:S04]  /*139f0*/  LDL.LU R146, [R1+0x27c] ;  /* 0x00027c0001927983 */ /* 0x001f280000300800 */
[----:B------:R-:W4:Y:S04]  /*13a00*/  LDL.LU R137, [R1+0x4a4] ;  /* 0x0004a40001897983 */ /* 0x000f280000300800 */
[----:B------:R0:W-:Y:S04]  /*13a10*/  STL [R1+0x248], R147 ;  /* 0x0002489301007387 */ /* 0x0001e80000100800 */
[----:B0-----:R-:W4:Y:S04]  /*13a20*/  LDL.LU R147, [R1+0x280] ;  /* 0x0002800001937983 */ /* 0x001f280000300800 */
[----:B------:R-:W4:Y:S01]  /*13a30*/  LDL.LU R138, [R1+0x4a0] ;  /* 0x0004a000018a7983 */ /* 0x000f220000300800 */
[----:B---3--:R-:W-:-:S03]  /*13a40*/  FADD R149, R24, R149 ;  /* 0x0000009518957221 */ /* 0x008fc60000000000 */
[----:B------:R0:W-:Y:S04]  /*13a50*/  STL [R1+0x24c], R148 ;  /* 0x00024c9401007387 */ /* 0x0001e80000100800 */
[----:B0-----:R-:W3:Y:S04]  /*13a60*/  LDL.LU R148, [R1+0x284] ;  /* 0x0002840001947983 */ /* 0x001ee80000300800 */
[----:B------:R0:W-:Y:S01]  /*13a70*/  STL [R1+0x250], R149 ;  /* 0x0002509501007387 */ /* 0x0001e20000100800 */
[----:B--2---:R-:W-:-:S03]  /*13a80*/  FADD R150, R25, R150 ;  /* 0x0000009619967221 */ /* 0x004fc60000000000 */
[----:B0-----:R-:W2:Y:S04]  /*13a90*/  LDL.LU R149, [R1+0x288] ;  /* 0x0002880001957983 */ /* 0x001ea80000300800 */
[----:B------:R0:W-:Y:S04]  /*13aa0*/  STL [R1+0x254], R150 ;  /* 0x0002549601007387 */ /* 0x0001e80000100800 */
[----:B0-----:R-:W2:Y:S01]  /*13ab0*/  LDL.LU R150, [R1+0x28c] ;  /* 0x00028c0001967983 */ /* 0x001ea20000300800 */
[----:B----4-:R-:W-:-:S05]  /*13ac0*/  FADD R151, R26, R151 ;  /* 0x000000971a977221 */ /* 0x010fca0000000000 */
[----:B------:R0:W-:Y:S04]  /*13ad0*/  STL [R1+0x258], R151 ;  /* 0x0002589701007387 */ /* 0x0001e80000100800 */
[----:B0-----:R-:W4:Y:S01]  /*13ae0*/  LDL.LU R151, [R1+0x290] ;  /* 0x0002900001977983 */ /* 0x001f220000300800 */
[----:B------:R-:W-:-:S03]  /*13af0*/  FADD R0, R27, R0 ;  /* 0x000000001b007221 */ /* 0x000fc60000000000 */
[----:B------:R-:W4:Y:S04]  /*13b00*/  LDL.LU R27, [R1+0x2c8] ;  /* 0x0002c800011b7983 */ /* 0x000f280000300800 */
[----:B------:R-:W4:Y:S04]  /*13b10*/  LDL.LU R26, [R1+0x2cc] ;  /* 0x0002cc00011a7983 */ /* 0x000f280000300800 */
[----:B------:R-:W4:Y:S04]  /*13b20*/  LDL.LU R25, [R1+0x2d0] ;  /* 0x0002d00001197983 */ /* 0x000f280000300800 */
[----:B------:R0:W-:Y:S04]  /*13b30*/  STL [R1+0x25c], R0 ;  /* 0x00025c0001007387 */ /* 0x0001e80000100800 */
[----:B------:R-:W4:Y:S04]  /*13b40*/  LDL.LU R24, [R1+0x2d4] ;  /* 0x0002d40001187983 */ /* 0x000f280000300800 */
[----:B0-----:R-:W4:Y:S01]  /*13b50*/  LDL.LU R0, [R1+0x2d8] ;  /* 0x0002d80001007983 */ /* 0x001f220000300800 */
[----:B------:R-:W-:-:S05]  /*13b60*/  FADD R139, R28, R139 ;  /* 0x0000008b1c8b7221 */ /* 0x000fca0000000000 */
[----:B------:R0:W-:Y:S04]  /*13b70*/  STL [R1+0x260], R139 ;  /* 0x0002608b01007387 */ /* 0x0001e80000100800 */
[----:B0-----:R-:W4:Y:S01]  /*13b80*/  LDL.LU R139, [R1+0x49c] ;  /* 0x00049c00018b7983 */ /* 0x001f220000300800 */
[----:B------:R-:W-:-:S03]  /*13b90*/  FADD R140, R29, R140 ;  /* 0x0000008c1d8c7221 */ /* 0x000fc60000000000 */
[----:B------:R-:W4:Y:S04]  /*13ba0*/  LDL.LU R28, [R1+0x2c4] ;  /* 0x0002c400011c7983 */ /* 0x000f280000300800 */
        /* <DEDUP_REMOVED lines=30> */
[----:B---3--:R-:W-:-:S03]  /*13d90*/  FADD R148, R37, R148 ;  /* 0x0000009425947221 */ /* 0x008fc60000000000 */
[----:B------:R-:W3:Y:S04]  /*13da0*/  LDL.LU R36, [R1+0x2a4] ;  /* 0x0002a40001247983 */ /* 0x000ee80000300800 */
[----:B------:R0:W-:Y:S01]  /*13db0*/  STL [R1+0x284], R148 ;  /* 0x0002849401007387 */ /* 0x0001e20000100800 */
[----:B--2---:R-:W-:-:S03]  /*13dc0*/  FADD R149, R38, R149 ;  /* 0x0000009526957221 */ /* 0x004fc60000000000 */
[----:B0-----:R-:W2:Y:S04]  /*13dd0*/  LDL.LU R148, [R1+0x478] ;  /* 0x0004780001947983 */ /* 0x001ea80000300800 */
[----:B------:R-:W2:Y:S04]  /*13de0*/  LDL.LU R37, [R1+0x2a0] ;  /* 0x0002a00001257983 */ /* 0x000ea80000300800 */
[----:B------:R0:W-:Y:S01]  /*13df0*/  STL [R1+0x288], R149 ;  /* 0x0002889501007387 */ /* 0x0001e20000100800 */
[----:B------:R-:W-:-:S03]  /*13e00*/  FADD R150, R39, R150 ;  /* 0x0000009627967221 */ /* 0x000fc60000000000 */
[----:B0-----:R-:W2:Y:S04]  /*13e10*/  LDL.LU R149, [R1+0x474] ;  /* 0x0004740001957983 */ /* 0x001ea80000300800 */
[----:B------:R-:W2:Y:S04]  /*13e20*/  LDL.LU R38, [R1+0x29c] ;  /* 0x00029c0001267983 */ /* 0x000ea80000300800 */
[----:B------:R0:W-:Y:S01]  /*13e30*/  STL [R1+0x28c], R150 ;  /* 0x00028c9601007387 */ /* 0x0001e20000100800 */
[----:B----4-:R-:W-:-:S03]  /*13e40*/  FADD R151, R40, R151 ;  /* 0x0000009728977221 */ /* 0x010fc60000000000 */
[----:B0-----:R-:W4:Y:S04]  /*13e50*/  LDL.LU R150, [R1+0x470] ;  /* 0x0004700001967983 */ /* 0x001f280000300800 */
[----:B------:R-:W4:Y:S04]  /*13e60*/  LDL.LU R39, [R1+0x298] ;  /* 0x0002980001277983 */ /* 0x000f280000300800 */
[----:B------:R0:W-:Y:S04]  /*13e70*/  STL [R1+0x290], R151 ;  /* 0x0002909701007387 */ /* 0x0001e80000100800 */
[----:B0-----:R-:W4:Y:S04]  /*13e80*/  LDL.LU R151, [R1+0x46c] ;  /* 0x00046c0001977983 */ /* 0x001f280000300800 */
[----:B------:R-:W4:Y:S01]  /*13e90*/  LDL.LU R40, [R1+0x294] ;  /* 0x0002940001287983 */ /* 0x000f220000300800 */
        /* <DEDUP_REMOVED lines=13> */
[----:B---3--:R-:W-:Y:S01]  /*13f70*/  FADD R36, R45, R36 ;  /* 0x000000242d247221 */ /* 0x008fe20000000000 */
[----:B--2---:R-:W-:Y:S01]  /*13f80*/  FADD R37, R44, R37 ;  /* 0x000000252c257221 */ /* 0x004fe20000000000 */
[----:B------:R-:W-:Y:S01]  /*13f90*/  FADD R38, R43, R38 ;  /* 0x000000262b267221 */ /* 0x000fe20000000000 */
[----:B----4-:R-:W-:Y:S01]  /*13fa0*/  FADD R39, R42, R39 ;  /* 0x000000272a277221 */ /* 0x010fe20000000000 */
[----:B------:R-:W-:-:S05]  /*13fb0*/  FADD R40, R41, R40 ;  /* 0x0000002829287221 */ /* 0x000fca0000000000 */
[----:B------:R0:W-:Y:S04]  /*13fc0*/  STL [R1+0x294], R40 ;  /* 0x0002942801007387 */ /* 0x0001e80000100800 */
        /* <DEDUP_REMOVED lines=14> */
[----:B------:R-:W4:Y:S04]  /*140b0*/  LDL.LU R53, [R1+0x2dc] ;  /* 0x0002dc0001357983 */ /* 0x000f280000300800 */
[----:B------:R1:W-:Y:S04]  /*140c0*/  STL [R1+0x2d0], R25 ;  /* 0x0002d01901007387 */ /* 0x0003e80000100800 */
[----:B------:R-:W4:Y:S04]  /*140d0*/  LDL.LU R52, [R1+0x2e0] ;  /* 0x0002e00001347983 */ /* 0x000f280000300800 */
[----:B------:R1:W-:Y:S04]  /*140e0*/  STL [R1+0x2d4], R24 ;  /* 0x0002d41801007387 */ /* 0x0003e80000100800 */
        /* <DEDUP_REMOVED lines=13> */
[----:B--2---:R-:W2:Y:S04]  /*141c0*/  LDL.LU R39, [R1+0x314] ;  /* 0x0003140001277983 */ /* 0x004ea80000300800 */
[----:B---3--:R-:W3:Y:S04]  /*141d0*/  LDL.LU R38, [R1+0x318] ;  /* 0x0003180001267983 */ /* 0x008ee80000300800 */
[----:B----4-:R-:W4:Y:S04]  /*141e0*/  LDL.LU R37, [R1+0x31c] ;  /* 0x00031c0001257983 */ /* 0x010f280000300800 */
[----:B-1----:R-:W4:Y:S04]  /*141f0*/  LDL.LU R36, [R1+0x320] ;  /* 0x0003200001247983 */ /* 0x002f280000300800 */
        /* <DEDUP_REMOVED lines=12> */
[----:B------:R-:W4:Y:S01]  /*142c0*/  LDL.LU R0, [R1+0x354] ;  /* 0x0003540001007983 */ /* 0x000f220000300800 */
[----:B------:R-:W-:Y:S01]  /*142d0*/  FADD R53, R59, R53 ;  /* 0x000000353b357221 */ /* 0x000fe20000000000 */
        /* <DEDUP_REMOVED lines=74> */
[----:B--2---:R-:W2:Y:S04]  /*14780*/  LDL.LU R40, [R1+0x38c] ;  /* 0x00038c0001287983 */ /* 0x004ea80000300800 */
        /* <DEDUP_REMOVED lines=167> */
[----:B------:R-:W-:Y:S01]  /*15200*/  FADD R24, R150, R24 ;  /* 0x0000001896187221 */ /* 0x000fe20000000000 */
[----:B------:R-:W-:-:S05]  /*15210*/  FADD R0, R0, R151 ;  /* 0x0000009700007221 */ /* 0x000fca0000000000 */
[----:B------:R0:W-:Y:S04]  /*15220*/  STL [R1+0x44c], R0 ;  /* 0x00044c0001007387 */ /* 0x0001e80000100800 */
[----:B------:R0:W-:Y:S04]  /*15230*/  STL [R1+0x444], R25 ;  /* 0x0004441901007387 */ /* 0x0001e80000100800 */
[----:B------:R0:W-:Y:S02]  /*15240*/  STL [R1+0x448], R24 ;  /* 0x0004481801007387 */ /* 0x0001e40000100800 */
.L_x_32:
[----:B0-----:R-:W0:Y:S02]  /*15250*/  LDC R0, c[0x0][0x28c] ;  /* 0x0000a300ff007b82 */ /* 0x001e240000000800 */
[----:B0-----:R-:W-:-:S13]  /*15260*/  ISETP.GE.AND P1, PT, R0, 0x1, PT ;  /* 0x000000010000780c */ /* 0x001fda0003f26270 */
[----:B------:R-:W-:Y:S05]  /*15270*/  @!P1 BRA `(.L_x_33) ;  /* 0x00000000005c9947 */ /* 0x000fea0003800000 */
[----:B------:R-:W-:-:S06]  /*15280*/  UISETP.NE.AND UP0, UPT, UR22, 0x3, UPT ;  /* 0x000000031600788c */ /* 0x000fcc000bf05270 */
[----:B------:R-:W-:-:S13]  /*15290*/  PLOP3.LUT P1, PT, PT, PT, UP0, 0x80, 0x0 ;  /* 0x000000000000781c */ /* 0x000fda0003f2f008 */
[----:B------:R-:W-:Y:S05]  /*152a0*/  @!P1 BRA `(.L_x_34) ;  /* 0x0000000000049947 */ /* 0x000fea0003800000 */
[----:B------:R-:W-:Y:S01]  /*152b0*/  BPT.TRAP 0x1 ;  /* 0x000000040000795c */ /* 0x000fe20000300000 */
.L_x_34:
[----:B------:R-:W-:Y:S04]  /*152c0*/  BSSY B0, `(.L_x_35) ;  /* 0x000000e000007945 */ /* 0x000fe80003800000 */
[----:B------:R-:W-:Y:S05]  /*152d0*/  @!P0 BRA `(.L_x_36) ;  /* 0x0000000000308947 */ /* 0x000fea0003800000 */
[----:B------:R-:W2:Y:S01]  /*152e0*/  LDL R24, [R1+0x450] ;  /* 0x0004500001187983 */ /* 0x000ea20000100800 */
[----:B------:R-:W-:-:S04]  /*152f0*/  UISETP.LT.AND UP0, UPT, UR10, 0x1, UPT ;  /* 0x000000010a00788c */ /* 0x000fc8000bf01270 */
[----:B------:R-:W-:-:S04]  /*15300*/  USEL UR8, UR10, 0x1, UP0 ;  /* 0x000000010a087887 */ /* 0x000fc80008000000 */
[----:B------:R-:W-:-:S04]  /*15310*/  UIADD3 UR8, UR5, UR10, -UR8 ;  /* 0x0000000a05087290 */ /* 0x000fc8000fffe808 */
[----:B------:R-:W-:-:S04]  /*15320*/  UIMAD.WIDE.U32 UR6, UR8, -0x55555555, URZ ;  /* 0xaaaaaaab080678a5 */ /* 0x000fc8000f8e003f */
[----:B------:R-:W-:-:S04]  /*15330*/  USHF.R.U32.HI UR6, URZ, 0x1, UR7 ;  /* 0x000000013f067899 */ /* 0x000fc80008011607 */
[----:B------:R-:W-:-:S04]  /*15340*/  UIMAD UR8, UR6, -0x3, UR8 ;  /* 0xfffffffd060878a4 */ /* 0x000fc8000f8e0208 */
[----:B------:R-:W-:-:S04]  /*15350*/  ULEA UR8, UR8, UR12, 0x3 ;  /* 0x0000000c08087291 */ /* 0x000fc8000f8e183f */
[----:B------:R-:W-:-:S06]  /*15360*/  UIADD3 UR8, UR8, 0x18, URZ ;  /* 0x0000001808087890 */ /* 0x000fcc000fffe03f */
[----:B------:R-:W-:-:S05]  /*15370*/  IMAD.U32 R0, RZ, RZ, UR8 ;  /* 0x00000008ff007e24 */ /* 0x000fca000f8e00ff */
[----:B--2---:R-:W-:-:S04]  /*15380*/  PRMT R0, R24, 0x654, R0 ;  /* 0x0000065418007816 */ /* 0x004fc80000000000 */
[----:B------:R0:W-:Y:S03]  /*15390*/  SYNCS.ARRIVE.TRANS64.RED.A1T0 RZ, [R0+URZ], RZ ;  /* 0x000000ff00ff79a7 */ /* 0x0001e6000810043f */
.L_x_36:
[----:B------:R-:W-:Y:S05]  /*153a0*/  BSYNC B0 ;  /* 0x0000000000007941 */ /* 0x000fea0003800000 */
.L_x_35:
[----:B------:R-:W-:-:S06]  /*153b0*/  UISETP.GT.U32.AND UP0, UPT, UR13, 0x1, UPT ;  /* 0x000000010d00788c */ /* 0x000fcc000bf04070 */
[----:B------:R-:W-:-:S13]  /*153c0*/  PLOP3.LUT P1, PT, PT, PT, UP0, 0x80, 0x0 ;  /* 0x000000000000781c */ /* 0x000fda0003f2f008 */
[----:B------:R-:W-:Y:S05]  /*153d0*/  @P1 BRA `(.L_x_33) ;  /* 0x0000000000041947 */ /* 0x000fea0003800000 */
[----:B------:R-:W-:Y:S01]  /*153e0*/  BPT.TRAP 0x1 ;  /* 0x000000040000795c */ /* 0x000fe20000300000 */
.L_x_33:
[----:B------:R-:W2:Y:S01]  /*153f0*/  LDL.LU R28, [R1+0x460] ;  /* 0x00046000011c7983 */ /* 0x000ea20000300800 */
[----:B------:R-:W3:Y:S01]  /*15400*/  LDC R25, c[0x0][0x288] ;  /* 0x0000a200ff197b82 */ /* 0x000ee20000000800 */
[----:B------:R-:W4:Y:S01]  /*15410*/  S2R R27, SR_TID.X ;  /* 0x00000000001b7919 */ /* 0x000f220000002100 */
[----:B------:R-:W-:Y:S01]  /*15420*/  UIADD3 UR8, UR10, UR5, URZ ;  /* 0x000000050a087290 */ /* 0x000fe2000fffe03f */
[----:B------:R-:W-:Y:S01]  /*15430*/  ULDC UR6, c[0x0][0x284] ;  /* 0x0000a10000067ab9 */ /* 0x000fe20000000800 */
[----:B------:R-:W0:Y:S01]  /*15440*/  LDL.LU R26, [R1+0x45c] ;  /* 0x00045c00011a7983 */ /* 0x000e220000300800 */
[----:B------:R-:W-:Y:S01]  /*15450*/  USHF.R.S32.HI UR11, URZ, 0x1f, UR9 ;  /* 0x0000001f3f0b7899 */ /* 0x000fe20008011409 */
[----:B------:R-:W-:Y:S01]  /*15460*/  IMAD.MOV.U32 R41, RZ, RZ, -0x1 ;  /* 0xffffffffff297424 */ /* 0x000fe200078e00ff */
[----:B------:R-:W-:Y:S01]  /*15470*/  UISETP.GT.U32.AND UP0, UPT, UR8, 0x2, UPT ;  /* 0x000000020800788c */ /* 0x000fe2000bf04070 */
[----:B------:R-:W-:Y:S01]  /*15480*/  ULDC.64 UR16, c[0x0][0x5d0] ;  /* 0x0001740000107ab9 */ /* 0x000fe20000000a00 */
[----:B------:R-:W-:-:S02]  /*15490*/  UISETP.GE.U32.AND UP1, UPT, UR10, 0x3, UPT ;  /* 0x000000030a00788c */ /* 0x000fc4000bf26070 */
[----:B------:R-:W-:Y:S02]  /*154a0*/  UIMAD UR5, UR11, UR16, URZ ;  /* 0x000000100b0572a4 */ /* 0x000fe4000f8e023f */
[----:B------:R-:W-:Y:S01]  /*154b0*/  UISETP.LT.U32.AND UP0, UPT, UR10, 0x3, UP0 ;  /* 0x000000030a00788c */ /* 0x000fe20008701070 */
[C---:B----4-:R-:W-:Y:S01]  /*154c0*/  LOP3.LUT R24, R27.reuse, 0x3, RZ, 0xc0, !PT ;  /* 0x000000031b187812 */ /* 0x050fe200078ec0ff */
[----:B------:R-:W-:Y:S01]  /*154d0*/  IMAD.SHL.U32 R32, R27, 0x2, RZ ;  /* 0x000000021b207824 */ /* 0x000fe200078e00ff */
[----:B------:R-:W-:-:S03]  /*154e0*/  SHF.R.U32.HI R34, RZ, 0x7, R27 ;  /* 0x00000007ff227819 */ /* 0x000fc6000001161b */
[----:B---3--:R-:W-:Y:S01]  /*154f0*/  IMAD R24, R24, -0x2, R25 ;  /* 0xfffffffe18187824 */ /* 0x008fe200078e0219 */
[----:B------:R-:W-:Y:S02]  /*15500*/  LOP3.LUT R34, R34, 0x1, RZ, 0xc0, !PT ;  /* 0x0000000122227812 */ /* 0x000fe400078ec0ff */
[----:B------:R-:W-:-:S03]  /*15510*/  LOP3.LUT R32, R32, 0x6, RZ, 0xc0, !PT ;  /* 0x0000000620207812 */ /* 0x000fc600078ec0ff */
[----:B------:R-:W-:Y:S02]  /*15520*/  IMAD.SHL.U32 R35, R34, 0x40, RZ ;  /* 0x0000004022237824 */ /* 0x000fe400078e00ff */
[----:B--2---:R-:W-:-:S04]  /*15530*/  IMAD.WIDE R38, R28, 0x100, RZ ;  /* 0x000001001c267825 */ /* 0x004fc800078e02ff */
[----:B0-----:R-:W-:Y:S01]  /*15540*/  IMAD.SHL.U32 R0, R26, 0x100, RZ ;  /* 0x000001001a007824 */ /* 0x001fe200078e00ff */
[----:B------:R-:W-:Y:S01]  /*15550*/  PRMT R32, R32, 0x6540, R26 ;  /* 0x0000654020207816 */ /* 0x000fe2000000001a */
[----:B------:R-:W-:-:S03]  /*15560*/  IMAD.U32 R26, RZ, RZ, UR16 ;  /* 0x00000010ff1a7e24 */ /* 0x000fc6000f8e00ff */
[----:B------:R-:W-:Y:S01]  /*15570*/  ISETP.GE.AND P1, PT, R0, R25, PT ;  /* 0x000000190000720c */ /* 0x000fe20003f26270 */
[----:B------:R-:W-:Y:S01]  /*15580*/  IMAD.IADD R0, R24, 0x1, -R0 ;  /* 0x0000000118007824 */ /* 0x000fe200078e0a00 */
[----:B------:R-:W-:Y:S02]  /*15590*/  SHF.R.U32.HI R24, RZ, 0x2, R27 ;  /* 0x00000002ff187819 */ /* 0x000fe4000001161b */
[----:B------:R-:W-:Y:S02]  /*155a0*/  LOP3.LUT R25, R27, 0x60, RZ, 0xc0, !PT ;  /* 0x000000601b197812 */ /* 0x000fe400078ec0ff */
[----:B------:R-:W-:Y:S02]  /*155b0*/  LOP3.LUT R24, R24, 0x7, RZ, 0xc0, !PT ;  /* 0x0000000718187812 */ /* 0x000fe400078ec0ff */
[----:B------:R-:W-:Y:S02]  /*155c0*/  SHF.R.U32.HI R25, RZ, 0x1, R25 ;  /* 0x00000001ff197819 */ /* 0x000fe40000011619 */
[----:B------:R-:W-:-:S02]  /*155d0*/  LOP3.LUT R35, R35, 0x40, R24, 0xe2, !PT ;  /* 0x0000004023237812 */ /* 0x000fc400078ee218 */
[----:B------:R-:W-:Y:S02]  /*155e0*/  IADD3 R24, RZ, -R25, -R24 ;  /* 0x80000019ff187210 */ /* 0x000fe40007ffe818 */
[----:B------:R-:W-:Y:S02]  /*155f0*/  SHF.R.S32.HI R33, RZ, 0x1f, R32 ;  /* 0x0000001fff217819 */ /* 0x000fe40000011420 */
[----:B------:R-:W-:Y:S01]  /*15600*/  LOP3.LUT R35, R38, R35, R25, 0xfe, !PT ;  /* 0x0000002326237212 */ /* 0x000fe200078efe19 */
[----:B------:R-:W-:Y:S02]  /*15610*/  IMAD R34, R34, -0x40, R24 ;  /* 0xffffffc022227824 */ /* 0x000fe400078e0218 */
[----:B------:R-:W-:Y:S02]  /*15620*/  IMAD.SHL.U32 R24, R28, 0x100, RZ ;  /* 0x000001001c187824 */ /* 0x000fe400078e00ff */
[----:B------:R-:W-:-:S03]  /*15630*/  IMAD.WIDE.U32 R26, R26, UR9, R32 ;  /* 0x000000091a1a7c25 */ /* 0x000fc6000f8e0020 */
[C---:B------:R-:W-:Y:S02]  /*15640*/  IADD3 R34, -R24.reuse, UR6, R34 ;  /* 0x0000000618227c10 */ /* 0x040fe4000fffe122 */
[----:B------:R-:W-:Y:S01]  /*15650*/  ISETP.GE.OR P1, PT, R24, UR6, P1 ;  /* 0x0000000618007c0c */ /* 0x000fe20008f26670 */
[----:B------:R-:W-:-:S04]  /*15660*/  UIMAD.WIDE.U32 UR6, UR8, -0x55555555, URZ ;  /* 0xaaaaaaab080678a5 */ /* 0x000fc8000f8e003f */
[----:B------:R-:W-:Y:S02]  /*15670*/  USHF.R.U32.HI UR6, URZ, 0x1, UR7 ;  /* 0x000000013f067899 */ /* 0x000fe40008011607 */
[----:B------:R-:W-:Y:S02]  /*15680*/  UIMAD UR7, UR9, UR17, UR5 ;  /* 0x00000011090772a4 */ /* 0x000fe4000f8e0205 */
[----:B------:R-:W-:-:S04]  /*15690*/  USEL UR5, URZ, 0x1, !UP0 ;  /* 0x000000013f057887 */ /* 0x000fc8000c000000 */
[----:B------:R-:W-:Y:S01]  /*156a0*/  ULOP3.LUT UR4, UR4, UR5, URZ, 0x3c, !UPT ;  /* 0x0000000504047292 */ /* 0x000fe2000f8e3c3f */
[----:B------:R-:W-:Y:S01]  /*156b0*/  VIADD R27, R27, UR7 ;  /* 0x000000071b1b7c36 */ /* 0x000fe20008000000 */
[----:B------:R-:W-:Y:S02]  /*156c0*/  UIMAD UR5, UR6, -0x3, UR8 ;  /* 0xfffffffd060578a4 */ /* 0x000fe4000f8e0208 */
[----:B------:R-:W-:Y:S01]  /*156d0*/  @UP1 ULOP3.LUT UR4, UR4, 0x1, UR6, 0x78, !UPT ;  /* 0x0000000104041892 */ /* 0x000fe2000f8e7806 */
[----:B------:R-:W-:Y:S11]  /*156e0*/  @P1 BRA `(.L_x_37) ;  /* 0x0000012400ac1947 */ /* 0x000ff60003800000 */
[----:B------:R-:W0:Y:S01]  /*156f0*/  LDC.64 R28, c[0x0][0x5c8] ;  /* 0x00017200ff1c7b82 */ /* 0x000e220000000a00 */
[----:B------:R-:W-:Y:S01]  /*15700*/  ULDC.64 UR6, c[0x0][0x5c0] ;  /* 0x0001700000067ab9 */ /* 0x000fe20000000a00 */
[----:B------:R-:W-:Y:S01]  /*15710*/  BSSY B0, `(.L_x_37) ;  /* 0x0001268000007945 */ /* 0x000fe20003800000 */
[-C--:B0-----:R-:W-:Y:S01]  /*15720*/  IMAD R24, R39, R28.reuse, RZ ;  /* 0x0000001c27187224 */ /* 0x081fe200078e02ff */
[----:B------:R-:W-:Y:S01]  /*15730*/  SHF.L.U64.HI R36, R28, 0x3, R29 ;  /* 0x000000031c247819 */ /* 0x000fe2000001021d */
[----:B------:R-:W-:-:S04]  /*15740*/  IMAD.WIDE.U32 R26, R35, R28, R26 ;  /* 0x0000001c231a7225 */ /* 0x000fc800078e001a */
[----:B------:R-:W-:Y:S01]  /*15750*/  IMAD R24, R35, R29, R24 ;  /* 0x0000001d23187224 */ /* 0x000fe200078e0218 */
[C---:B------:R-:W-:Y:S01]  /*15760*/  LEA R30, P2, R28.reuse, R26, 0x7 ;  /* 0x0000001a1c1e7211 */ /* 0x040fe200078438ff */
[----:B------:R-:W-:Y:S02]  /*15770*/  IMAD.SHL.U32 R37, R28, 0x8, RZ ;  /* 0x000000081c257824 */ /* 0x000fe400078e00ff */
[----:B------:R-:W-:Y:S01]  /*15780*/  IMAD.IADD R27, R27, 0x1, R24 ;  /* 0x000000011b1b7824 */ /* 0x000fe200078e0218 */
[C---:B------:R-:W-:Y:S02]  /*15790*/  IADD3 R24, P1, R26.reuse, UR6, RZ ;  /* 0x000000061a187c10 */ /* 0x040fe4000ff3e0ff */
[----:B------:R-:W-:Y:S02]  /*157a0*/  IADD3 R26, P5, P6, R26, UR6, R37 ;  /* 0x000000061a1a7c10 */ /* 0x000fe4000febe025 */
[----:B------:R-:W-:Y:S02]  /*157b0*/  LEA.HI.X R31, R28, R27, R29, 0x7, P2 ;  /* 0x0000001b1c1f7211 */ /* 0x000fe400010f3c1d */
[----:B------:R-:W-:-:S02]  /*157c0*/  IADD3.X R25, R27, UR7, RZ, P1, !PT ;  /* 0x000000071b197c10 */ /* 0x000fc40008ffe4ff */
[--C-:B------:R-:W-:Y:S02]  /*157d0*/  IADD3.X R27, R27, UR7, R36.reuse, P5, P6 ;  /* 0x000000071b1b7c10 */ /* 0x100fe4000afec424 */
[----:B------:R-:W-:Y:S02]  /*157e0*/  FSETP.NEU.AND P5, PT, RZ, UR21, PT ;  /* 0x00000015ff007c0b */ /* 0x000fe4000bfad000 */
[C---:B------:R-:W-:Y:S02]  /*157f0*/  IADD3 R28, P2, P3, R30.reuse, UR6, R37 ;  /* 0x000000061e1c7c10 */ /* 0x040fe4000fb5e025 */
[----:B------:R-:W-:Y:S02]  /*15800*/  IADD3 R30, P1, R30, UR6, RZ ;  /* 0x000000061e1e7c10 */ /* 0x000fe4000ff3e0ff */
[C---:B------:R-:W-:Y:S02]  /*15810*/  IADD3.X R29, R31.reuse, UR7, R36, P2, P3 ;  /* 0x000000071f1d7c10 */ /* 0x040fe400097e6424 */
[----:B------:R-:W-:-:S05]  /*15820*/  IADD3.X R31, R31, UR7, RZ, P1, !PT ;  /* 0x000000071f1f7c10 */ /* 0x000fca0008ffe4ff */
[----:B------:R-:W-:Y:S05]  /*15830*/  @!P5 BRA `(.L_x_38) ;  /* 0x000000d800f4d947 */ /* 0x000fea0003800000 */
[----:B------:R-:W-:Y:S01]  /*15840*/  ULDC.64 UR6, c[0x0][0x5b8] ;  /* 0x00016e0000067ab9 */ /* 0x000fe20000000a00 */
[----:B------:R-:W-:Y:S01]  /*15850*/  BSSY B1, `(.L_x_39) ;  /* 0x0000013000017945 */ /* 0x000fe20003800000 */
[----:B------:R-:W-:Y:S01]  /*15860*/  IMAD.U32 R36, RZ, RZ, UR6 ;  /* 0x00000006ff247e24 */ /* 0x000fe2000f8e00ff */
[----:B------:R-:W-:-:S03]  /*15870*/  UIMAD UR6, UR11, UR6, URZ ;  /* 0x000000060b0672a4 */ /* 0x000fc6000f8e023f */
[----:B------:R-:W-:Y:S01]  /*15880*/  IMAD.WIDE.U32 R32, R36, UR9, R32 ;  /* 0x0000000924207c25 */ /* 0x000fe2000f8e0020 */
[----:B------:R-:W-:-:S03]  /*15890*/  UIMAD UR6, UR9, UR7, UR6 ;  /* 0x00000007090672a4 */ /* 0x000fc6000f8e0206 */
[----:B------:R-:W-:Y:S01]  /*158a0*/  IMAD.MOV.U32 R36, RZ, RZ, R32 ;  /* 0x000000ffff247224 */ /* 0x000fe200078e0020 */
[----:B------:R-:W-:Y:S02]  /*158b0*/  ULDC.64 UR8, c[0x0][0x5a8] ;  /* 0x00016a0000087ab9 */ /* 0x000fe40000000a00 */
[----:B------:R-:W-:Y:S01]  /*158c0*/  VIADD R37, R33, UR6 ;  /* 0x0000000621257c36 */ /* 0x000fe20008000000 */
[----:B------:R-:W-:Y:S02]  /*158d0*/  ULDC.64 UR6, c[0x0][0x5b0] ;  /* 0x00016c0000067ab9 */ /* 0x000fe40000000a00 */
[----:B------:R-:W-:Y:S02]  /*158e0*/  IMAD R40, R39, UR6, RZ ;  /* 0x0000000627287c24 */ /* 0x000fe4000f8e02ff */
[----:B------:R-:W-:-:S04]  /*158f0*/  IMAD.WIDE.U32 R32, R35, UR6, R36 ;  /* 0x0000000623207c25 */ /* 0x000fc8000f8e0024 */
[----:B------:R-:W-:Y:S01]  /*15900*/  IMAD R40, R35, UR7, R40 ;  /* 0x0000000723287c24 */ /* 0x000fe2000f8e0228 */
[----:B------:R-:W-:-:S04]  /*15910*/  IADD3 R32, P1, R32, UR8, RZ ;  /* 0x0000000820207c10 */ /* 0x000fc8000ff3e0ff */
[--C-:B------:R-:W-:Y:S02]  /*15920*/  IADD3.X R33, R33, UR9, R40.reuse, P1, !PT ;  /* 0x0000000921217c10 */ /* 0x100fe40008ffe428 */
[----:B------:R-:W-:Y:S02]  /*15930*/  ISETP.GE.AND P1, PT, R34, 0x1, PT ;  /* 0x000000012200780c */ /* 0x000fe40003f26270 */
[----:B------:R-:W-:Y:S02]  /*15940*/  PRMT R40, RZ, 0x7610, R40 ;  /* 0x00007610ff287816 */ /* 0x000fe40000000028 */
[----:B------:R-:W-:-:S13]  /*15950*/  ISETP.LT.OR P2, PT, R0, 0x1, !P1 ;  /* 0x000000010000780c */ /* 0x000fda0004f41670 */
[----:B------:R-:W-:Y:S05]  /*15960*/  @P2 BRA `(.L_x_40) ;  /* 0x0000000000042947 */ /* 0x000fea0003800000 */
[----:B------:R0:W5:Y:S02]  /*15970*/  LDG.E.U8 R40, desc[UR14][R32.64] ;  /* 0x0000000e20287981 */ /* 0x000164000c1e1100 */
.L_x_40:
[----:B------:R-:W-:Y:S05]  /*15980*/  BSYNC B1 ;  /* 0x0000000000017941 */ /* 0x000fea0003800000 */
.L_x_39:
[----:B-----5:R-:W-:Y:S01]  /*15990*/  LOP3.LUT R40, R40, 0xff, RZ, 0xc0, !PT ;  /* 0x000000ff28287812 */ /* 0x020fe200078ec0ff */
[----:B------:R-:W-:Y:S03]  /*159a0*/  BSSY B1, `(.L_x_41) ;  /* 0x000000b000017945 */ /* 0x000fe60003800000 */
[----:B------:R-:W-:-:S05]  /*159b0*/  F2FP.F16.E4M3.UNPACK_B R40, R40 ;  /* 0x00000028ff28723e */ /* 0x000fca00020006ff */
[----:B------:R-:W-:-:S05]  /*159c0*/  HADD2.F32 R40, -RZ, R40.H0_H0 ;  /* 0x20000028ff287230 */ /* 0x000fca0000004100 */
[----:B------:R-:W-:-:S04]  /*159d0*/  FMUL R40, R40, UR21 ;  /* 0x0000001528287c20 */ /* 0x000fc80008400000 */
[----:B------:R-:W-:-:S05]  /*159e0*/  FFMA R2, R2, UR20, R40 ;  /* 0x0000001402027c23 */ /* 0x000fca0008000028 */
[----:B------:R-:W-:-:S05]  /*159f0*/  F2FP.SATFINITE.E4M3.F32.PACK_AB_MERGE_C R2, RZ, R2, RZ ;  /* 0x00000002ff02723e */ /* 0x000fca00048070ff */
[----:B------:R2:W-:Y:S01]  /*15a00*/  @!P2 STG.E.U8 desc[UR14][R24.64], R2 ;  /* 0x000000021800a986 */ /* 0x0005e2000c10110e */
[----:B------:R-:W-:Y:S02]  /*15a10*/  ISETP.LT.OR P2, PT, R0, 0x2, !P1 ;  /* 0x000000020000780c */ /* 0x000fe40004f41670 */
[----:B--2---:R-:W-:-:S11]  /*15a20*/  PRMT R2, RZ, 0x7610, R2 ;  /* 0x00007610ff027816 */ /* 0x004fd60000000002 */
[----:B------:R-:W-:Y:S05]  /*15a30*/  @P2 BRA `(.L_x_42) ;  /* 0x0000000000042947 */ /* 0x000fea0003800000 */
[----:B------:R2:W5:Y:S02]  /*15a40*/  LDG.E.U8 R2, desc[UR14][R32.64+0x1] ;  /* 0x0000010e20027981 */ /* 0x000564000c1e1100 */
.L_x_42:
[----:B------:R-:W-:Y:S05]  /*15a50*/  BSYNC B1 ;  /* 0x0000000000017941 */ /* 0x000fea0003800000 */
.L_x_41:
        /* <DEDUP_REMOVED lines=8> */
[----:B------:R-:W-:-:S05]  /*15ae0*/  IADD3 R2, P2, R35, 0x8, RZ ;  /* 0x0000000823027810 */ /* 0x000fca0007f5e0ff */
[----:B---3--:R-:W-:-:S04]  /*15af0*/  IMAD.X R3, RZ, RZ, R39, P2 ;  /* 0x000000ffff037224 */ /* 0x008fc800010e0627 */
[----:B------:R-:W-:-:S04]  /*15b00*/  IMAD R3, R3, UR6, RZ ;  /* 0x0000000603037c24 */ /* 0x000fc8000f8e02ff */
[C---:B------:R-:W-:Y:S02]  /*15b10*/  IMAD R40, R2.reuse, UR7, R3 ;  /* 0x0000000702287c24 */ /* 0x040fe4000f8e0203 */
[----:B------:R-:W-:-:S03]  /*15b20*/  IMAD.WIDE.U32 R2, R2, UR6, R36 ;  /* 0x0000000602027c25 */ /* 0x000fc6000f8e0024 */
[----:B------:R-:W-:-:S04]  /*15b30*/  IADD3 R2, P2, R2, UR8, RZ ;  /* 0x0000000802027c10 */ /* 0x000fc8000ff5e0ff */
[--C-:B------:R-:W-:Y:S02]  /*15b40*/  IADD3.X R3, R3, UR9, R40.reuse, P2, !PT ;  /* 0x0000000903037c10 */ /* 0x100fe400097fe428 */
[----:B------:R-:W-:Y:S02]  /*15b50*/  ISETP.GE.AND P2, PT, R34, 0x9, PT ;  /* 0x000000092200780c */ /* 0x000fe40003f46270 */
[----:B------:R-:W-:Y:S02]  /*15b60*/  PRMT R40, RZ, 0x7610, R40 ;  /* 0x00007610ff287816 */ /* 0x000fe40000000028 */
[----:B------:R-:W-:-:S13]  /*15b70*/  ISETP.LT.OR P3, PT, R0, 0x1, !P2 ;  /* 0x000000010000780c */ /* 0x000fda0005761670 */
[----:B------:R-:W-:Y:S05]  /*15b80*/  @P3 BRA `(.L_x_44) ;  /* 0x0000000000043947 */ /* 0x000fea0003800000 */
[----:B------:R3:W5:Y:S02]  /*15b90*/  LDG.E.U8 R40, desc[UR14][R2.64] ;  /* 0x0000000e02287981 */ /* 0x000764000c1e1100 */
.L_x_44:
[----:B------:R-:W-:Y:S05]  /*15ba0*/  BSYNC B1 ;  /* 0x0000000000017941 */ /* 0x000fea0003800000 */
.L_x_43:
        /* <DEDUP_REMOVED lines=9> */
[----:B----4-:R-:W-:-:S11]  /*15c40*/  PRMT R4, RZ, 0x7610, R4 ;  /* 0x00007610ff047816 */ /* 0x010fd60000000004 */
[----:B------:R-:W-:Y:S05]  /*15c50*/  @P3 BRA `(.L_x_46) ;  /* 0x0000000000043947 */ /* 0x000fea0003800000 */
[----:B------:R4:W5:Y:S02]  /*15c60*/  LDG.E.U8 R4, desc[UR14][R2.64+0x1] ;  /* 0x0000010e02047981 */ /* 0x000964000c1e1100 */
.L_x_46:
[----:B------:R-:W-:Y:S05]  /*15c70*/  BSYNC B1 ;  /* 0x0000000000017941 */ /* 0x000fea0003800000 */
.L_x_45:
[----:B-----5:R-:W-:Y:S01]  /*15c80*/  LOP3.LUT R4, R4, 0xff, RZ, 0xc0, !PT ;  /* 0x000000ff04047812 */ /* 0x020fe200078ec0ff */
[----:B------:R-:W-:Y:S01]  /*15c90*/  BSSY B1, `(.L_x_47) ;  /* 0x000000b000017945 */ /* 0x000fe20003800000 */
[----:B------:R-:W-:Y:S02]  /*15ca0*/  ISETP.LT.OR P5, PT, R0, 0x9, !P1 ;  /* 0x000000090000780c */ /* 0x000fe40004fa1670 */
[----:B------:R-:W-:-:S05]  /*15cb0*/  F2FP.F16.E4M3.UNPACK_B R4, R4 ;  /* 0x00000004ff04723e */ /* 0x000fca00020006ff */
[----:B------:R-:W-:-:S05]  /*15cc0*/  HADD2.F32 R4, -RZ, R4.H0_H0 ;  /* 0x20000004ff047230 */ /* 0x000fca0000004100 */
[----:B------:R-:W-:-:S04]  /*15cd0*/  FMUL R4, R4, UR21 ;  /* 0x0000001504047c20 */ /* 0x000fc80008400000 */
[--C-:B------:R-:W-:Y:S01]  /*15ce0*/  FFMA R5, R5, UR20, R4.reuse ;  /* 0x0000001405057c23 */ /* 0x100fe20008000004 */
[----:B------:R-:W-:-:S04]  /*15cf0*/  PRMT R4, RZ, 0x7610, R4 ;  /* 0x00007610ff047816 */ /* 0x000fc80000000004 */
[----:B------:R-:W-:-:S05]  /*15d00*/  F2FP.SATFINITE.E4M3.F32.PACK_AB_MERGE_C R5, RZ, R5, RZ ;  /* 0x00000005ff05723e */ /* 0x000fca00048070ff */
[----:B------:R0:W-:Y:S01]  /*15d10*/  @!P3 STG.E.U8 desc[UR14][R26.64+0x1], R5 ;  /* 0x000001051a00b986 */ /* 0x0001e2000c10110e */
[----:B------:R-:W-:Y:S05]  /*15d20*/  @P5 BRA `(.L_x_48) ;  /* 0x0000000000045947 */ /* 0x000fea0003800000 */
[----:B------:R0:W5:Y:S02]  /*15d30*/  LDG.E.U8 R4, desc[UR14][R32.64+0x8] ;  /* 0x0000080e20047981 */ /* 0x000164000c1e1100 */
.L_x_48:
[----:B------:R-:W-:Y:S05]  /*15d40*/  BSYNC B1 ;  /* 0x0000000000017941 */ /* 0x000fea0003800000 */
.L_x_47:
        /* <DEDUP_REMOVED lines=12> */
.L_x_50:
[----:B------:R-:W-:Y:S05]  /*15e10*/  BSYNC B1 ;  /* 0x0000000000017941 */ /* 0x000fea0003800000 */
.L_x_49:
        /* <DEDUP_REMOVED lines=12> */
.L_x_52:
[----:B------:R-:W-:Y:S05]  /*15ee0*/  BSYNC B1 ;  /* 0x0000000000017941 */ /* 0x000fea0003800000 */
.L_x_51:
        /* <DEDUP_REMOVED lines=12> */
.L_x_54:
[----:B------:R-:W-:Y:S05]  /*15fb0*/  BSYNC B1 ;  /* 0x0000000000017941 */ /* 0x000fea0003800000 */
.L_x_53:
        /* <DEDUP_REMOVED lines=12> */
.L_x_56:
[----:B------:R-:W-:Y:S05]  /*16080*/  BSYNC B1 ;  /* 0x0000000000017941 */ /* 0x000fea0003800000 */
.L_x_55:
        /* <DEDUP_REMOVED lines=12> */
.L_x_58:
[----:B------:R-:W-:Y:S05]  /*16150*/  BSYNC B1 ;  /* 0x0000000000017941 */ /* 0x000fea0003800000 */
.L_x_57:
        /* <DEDUP_REMOVED lines=12> */
.L_x_60:
[----:B------:R-:W-:Y:S05]  /*16220*/  BSYNC B1 ;  /* 0x0000000000017941 */ /* 0x000fea0003800000 */
.L_x_59:
        /* <DEDUP_REMOVED lines=12> */
.L_x_62:
[----:B------:R-:W-:Y:S05]  /*162f0*/  BSYNC B1 ;  /* 0x0000000000017941 */ /* 0x000fea0003800000 */
.L_x_61:
        /* <DEDUP_REMOVED lines=12> */
.L_x_64:
[----:B------:R-:W-:Y:S05]  /*163c0*/  BSYNC B1 ;  /* 0x0000000000017941 */ /* 0x000fea0003800000 */
.L_x_63:
        /* <DEDUP_REMOVED lines=12> */
.L_x_66:
[----:B------:R-:W-:Y:S05]  /*16490*/  BSYNC B1 ;  /* 0x0000000000017941 */ /* 0x000fea0003800000 */
.L_x_65:
        /* <DEDUP_REMOVED lines=12> */
.L_x_68:
[----:B------:R-:W-:Y:S05]  /*16560*/  BSYNC B1 ;  /* 0x0000000000017941 */ /* 0x000fea0003800000 */
.L_x_67:
        /* <DEDUP_REMOVED lines=12> */
.L_x_70:
[----:B------:R-:W-:Y:S05]  /*16630*/  BSYNC B1 ;  /* 0x0000000000017941 */ /* 0x000fea0003800000 */
.L_x_69:
        /* <DEDUP_REMOVED lines=12> */
.L_x_72:
[----:B------:R-:W-:Y:S05]  /*16700*/  BSYNC B1 ;  /* 0x0000000000017941 */ /* 0x000fea0003800000 */
.L_x_71:
        /* <DEDUP_REMOVED lines=12> */
.L_x_74:
[----:B------:R-:W-:Y:S05]  /*167d0*/  BSYNC B1 ;  /* 0x0000000000017941 */ /* 0x000fea0003800000 */
.L_x_73:
        /* <DEDUP_REMOVED lines=12> */
.L_x_76:
[----:B------:R-:W-:Y:S05]  /*168a0*/  BSYNC B1 ;  /* 0x0000000000017941 */ /* 0x000fea0003800000 */
.L_x_75:
        /* <DEDUP_REMOVED lines=12> */
.L_x_78:
[----:B------:R-:W-:Y:S05]  /*16970*/  BSYNC B1 ;  /* 0x0000000000017941 */ /* 0x000fea0003800000 */
.L_x_77:
        /* <DEDUP_REMOVED lines=12> */
.L_x_80:
[----:B------:R-:W-:Y:S05]  /*16a40*/  BSYNC B1 ;  /* 0x0000000000017941 */ /* 0x000fea0003800000 */
.L_x_79:
        /* <DEDUP_REMOVED lines=12> */
.L_x_82:
[----:B------:R-:W-:Y:S05]  /*16b10*/  BSYNC B1 ;  /* 0x0000000000017941 */ /* 0x000fea0003800000 */
.L_x_81:
        /* <DEDUP_REMOVED lines=12> */
.L_x_84:
[----:B------:R-:W-:Y:S05]  /*16be0*/  BSYNC B1 ;  /* 0x0000000000017941 */ /* 0x000fea0003800000 */
.L_x_83:
        /* <DEDUP_REMOVED lines=12> */
.L_x_86:
[----:B------:R-:W-:Y:S05]  /*16cb0*/  BSYNC B1 ;  /* 0x0000000000017941 */ /* 0x000fea0003800000 */
.L_x_85:
        /* <DEDUP_REMOVED lines=12> */
.L_x_88:
[----:B------:R-:W-:Y:S05]  /*16d80*/  BSYNC B1 ;  /* 0x0000000000017941 */ /* 0x000fea0003800000 */
.L_x_87:
        /* <DEDUP_REMOVED lines=12> */
.L_x_90:
[----:B------:R-:W-:Y:S05]  /*16e50*/  BSYNC B1 ;  /* 0x0000000000017941 */ /* 0x000fea0003800000 */
.L_x_89:
        /* <DEDUP_REMOVED lines=12> */
.L_x_92:
[----:B------:R-:W-:Y:S05]  /*16f20*/  BSYNC B1 ;  /* 0x0000000000017941 */ /* 0x000fea0003800000 */
.L_x_91:
        /* <DEDUP_REMOVED lines=12> */
.L_x_94:
[----:B------:R-:W-:Y:S05]  /*16ff0*/  BSYNC B1 ;  /* 0x0000000000017941 */ /* 0x000fea0003800000 */
.L_x_93:
        /* <DEDUP_REMOVED lines=12> */
.L_x_96:
[----:B------:R-:W-:Y:S05]  /*170c0*/  BSYNC B1 ;  /* 0x0000000000017941 */ /* 0x000fea0003800000 */
.L_x_95:
        /* <DEDUP_REMOVED lines=12> */
.L_x_98:
[----:B------:R-:W-:Y:S05]  /*17190*/  BSYNC B1 ;  /* 0x0000000000017941 */ /* 0x000fea0003800000 */
.L_x_97:
        /* <DEDUP_REMOVED lines=12> */
.L_x_100:
[----:B------:R-:W-:Y:S05]  /*17260*/  BSYNC B1 ;  /* 0x0000000000017941 */ /* 0x000fea0003800000 */
.L_x_99:
        /* <DEDUP_REMOVED lines=12> */
.L_x_102:
[----:B------:R-:W-:Y:S05]  /*17330*/  BSYNC B1 ;  /* 0x0000000000017941 */ /* 0x000fea0003800000 */
.L_x_101:
        /* <DEDUP_REMOVED lines=12> */
.L_x_104:
[----:B------:R-:W-:Y:S05]  /*17400*/  BSYNC B1 ;  /* 0x0000000000017941 */ /* 0x000fea0003800000 */
.L_x_103:
        /* <DEDUP_REMOVED lines=12> */
.L_x_106:
[----:B------:R-:W-:Y:S05]  /*174d0*/  BSYNC B1 ;  /* 0x0000000000017941 */ /* 0x000fea0003800000 */
.L_x_105:
        /* <DEDUP_REMOVED lines=12> */
.L_x_108:
[----:B------:R-:W-:Y:S05]  /*175a0*/  BSYNC B1 ;  /* 0x0000000000017941 */ /* 0x000fea0003800000 */
.L_x_107:
        /* <DEDUP_REMOVED lines=12> */
.L_x_110:
[----:B------:R-:W-:Y:S05]  /*17670*/  BSYNC B1 ;  /* 0x0000000000017941 */ /* 0x000fea0003800000 */
.L_x_109:
        /* <DEDUP_REMOVED lines=12> */
.L_x_112:
[----:B------:R-:W-:Y:S05]  /*17740*/  BSYNC B1 ;  /* 0x0000000000017941 */ /* 0x000fea0003800000 */
.L_x_111:
        /* <DEDUP_REMOVED lines=12> */
.L_x_114:
[----:B------:R-:W-:Y:S05]  /*17810*/  BSYNC B1 ;  /* 0x0000000000017941 */ /* 0x000fea0003800000 */
.L_x_113:
        /* <DEDUP_REMOVED lines=12> */
.L_x_116:
[----:B------:R-:W-:Y:S05]  /*178e0*/  BSYNC B1 ;  /* 0x0000000000017941 */ /* 0x000fea0003800000 */
.L_x_115:
        /* <DEDUP_REMOVED lines=12> */
.L_x_118:
[----:B------:R-:W-:Y:S05]  /*179b0*/  BSYNC B1 ;  /* 0x0000000000017941 */ /* 0x000fea0003800000 */
.L_x_117:
        /* <DEDUP_REMOVED lines=12> */
.L_x_120:
[----:B------:R-:W-:Y:S05]  /*17a80*/  BSYNC B1 ;  /* 0x0000000000017941 */ /* 0x000fea0003800000 */
.L_x_119:
        /* <DEDUP_REMOVED lines=12> */
.L_x_122:
[----:B------:R-:W-:Y:S05]  /*17b50*/  BSYNC B1 ;  /* 0x0000000000017941 */ /* 0x000fea0003800000 */
.L_x_121:
[----:B-----5:R-:W-:Y:S01]  /*17b60*/  LOP3.LUT R4, R4, 0xff, RZ, 0xc0, !PT ;  /* 0x000000ff04047812 */ /* 0x020fe200078ec0ff */
[----:B------:R-:W-:Y:S01]  /*17b70*/  BSSY B1, `(.L_x_123) ;  /* 0x000000b000017945 */ /* 0x000fe20003800000 */
[----:B------:R-:W-:Y:S02]  /*17b80*/  ISETP.LT.OR P5, PT, R0, 0x51, !P2 ;  /* 0x000000510000780c */ /* 0x000fe400057a1670 */
[----:B------:R-:W-:-:S05]  /*17b90*/  F2FP.F16.E4M3.UNPACK_B R4, R4 ;  /* 0x00000004ff04723e */ /* 0x000fca00020006ff */
[----:B------:R-:W-:-:S05]  /*17ba0*/  HADD2.F32 R4, -RZ, R4.H0_H0 ;  /* 0x20000004ff047230 */ /* 0x000fca0000004100 */
[----:B------:R-:W-:-:S04]  /*17bb0*/  FMUL R4, R4, UR21 ;  /* 0x0000001504047c20 */ /* 0x000fc80008400000 */
[----:B------:R-:W-:-:S05]  /*17bc0*/  FFMA R4, R171, UR20, R4 ;  /* 0x00000014ab047c23 */ /* 0x000fca0008000004 */
[----:B0-----:R-:W-:Y:S02]  /*17bd0*/  F2FP.SATFINITE.E4M3.F32.PACK_AB_MERGE_C R5, RZ, R4, RZ ;  /* 0x00000004ff05723e */ /* 0x001fe400048070ff */
[----:B------:R-:W-:-:S03]  /*17be0*/  PRMT R4, RZ, 0x7610, R4 ;  /* 0x00007610ff047816 */ /* 0x000fc60000000004 */
[----:B------:R0:W-:Y:S01]  /*17bf0*/  @!P3 STG.E.U8 desc[UR14][R24.64+0x51], R5 ;  /* 0x000051051800b986 */ /* 0x0001e2000c10110e */
[----:B------:R-:W-:Y:S05]  /*17c00*/  @P5 BRA `(.L_x_124) ;  /* 0x0000000000045947 */ /* 0x000fea0003800000 */
[----:B------:R0:W5:Y:S02]  /*17c10*/  LDG.E.U8 R4, desc[UR14][R2.64+0x50] ;  /* 0x0000500e02047981 */ /* 0x000164000c1e1100 */
.L_x_124:
[----:B------:R-:W-:Y:S05]  /*17c20*/  BSYNC B1 ;  /* 0x0000000000017941 */ /* 0x000fea0003800000 */
.L_x_123:
        /* <DEDUP_REMOVED lines=12> */
.L_x_126:
[----:B------:R-:W-:Y:S05]  /*17cf0*/  BSYNC B1 ;  /* 0x0000000000017941 */ /* 0x000fea0003800000 */
.L_x_125:
        /* <DEDUP_REMOVED lines=12> */
.L_x_128:
[----:B------:R-:W-:Y:S05]  /*17dc0*/  BSYNC B1 ;  /* 0x0000000000017941 */ /* 0x000fea0003800000 */
.L_x_127:
[----:B-----5:R-:W-:Y:S01]  /*17dd0*/  LOP3.LUT R4, R4, 0xff, RZ, 0xc0, !PT ;  /* 0x000000ff04047812 */ /* 0x020fe200078ec0ff */
[----:B------:R-:W-:Y:S01]  /*17de0*/  BSSY B1, `(.L_x_129) ;  /* 0x000000b000017945 */ /* 0x000fe20003800000 */
[----:B------:R-:W-:Y:S02]  /*17df0*/  ISETP.LT.OR P3, PT, R0, 0x5a, !P1 ;  /* 0x0000005a0000780c */ /* 0x000fe40004f61670 */
[----:B------:R-:W-:-:S05]  /*17e00*/  F2FP.F16.E4M3.UNPACK_B R4, R4 ;  /* 0x00000004ff04723e */ /* 0x000fca00020006ff */
[----:B------:R-:W-:-:S05]  /*17e10*/  HADD2.F32 R4, -RZ, R4.H0_H0 ;  /* 0x20000004ff047230 */ /* 0x000fca0000004100 */
[----:B0-----:R-:W-:Y:S01]  /*17e20*/  FMUL R5, R4, UR21 ;  /* 0x0000001504057c20 */ /* 0x001fe20008400000 */
[----:B------:R-:W-:-:S03]  /*17e30*/  PRMT R4, RZ, 0x7610, R4 ;  /* 0x00007610ff047816 */ /* 0x000fc60000000004 */
[----:B------:R-:W-:-:S05]  /*17e40*/  FFMA R5, R174, UR20, R5 ;  /* 0x00000014ae057c23 */ /* 0x000fca0008000005 */
[----:B------:R-:W-:-:S05]  /*17e50*/  F2FP.SATFINITE.E4M3.F32.PACK_AB_MERGE_C R5, RZ, R5, RZ ;  /* 0x00000005ff05723e */ /* 0x000fca00048070ff */
[----:B------:R0:W-:Y:S01]  /*17e60*/  @!P5 STG.E.U8 desc[UR14][R24.64+0x58], R5 ;  /* 0x000058051800d986 */ /* 0x0001e2000c10110e */
[----:B------:R-:W-:Y:S05]  /*17e70*/  @P3 BRA `(.L_x_130) ;  /* 0x0000000000043947 */ /* 0x000fea0003800000 */
[----:B------:R0:W5:Y:S02]  /*17e80*/  LDG.E.U8 R4, desc[UR14][R32.64+0x59] ;  /* 0x0000590e20047981 */ /* 0x000164000c1e1100 */
.L_x_130:
[----:B------:R-:W-:Y:S05]  /*17e90*/  BSYNC B1 ;  /* 0x0000000000017941 */ /* 0x000fea0003800000 */
.L_x_129:
        /* <DEDUP_REMOVED lines=12> */
.L_x_132:
[----:B------:R-:W-:Y:S05]  /*17f60*/  BSYNC B1 ;  /* 0x0000000000017941 */ /* 0x000fea0003800000 */
.L_x_131:
        /* <DEDUP_REMOVED lines=12> */
.L_x_134:
[----:B------:R-:W-:Y:S05]  /*18030*/  BSYNC B1 ;  /* 0x0000000000017941 */ /* 0x000fea0003800000 */
.L_x_133:
        /* <DEDUP_REMOVED lines=12> */
.L_x_136:
[----:B------:R-:W-:Y:S05]  /*18100*/  BSYNC B1 ;  /* 0x0000000000017941 */ /* 0x000fea0003800000 */
.L_x_135:
        /* <DEDUP_REMOVED lines=12> */
.L_x_138:
[----:B------:R-:W-:Y:S05]  /*181d0*/  BSYNC B1 ;  /* 0x0000000000017941 */ /* 0x000fea0003800000 */
.L_x_137:
        /* <DEDUP_REMOVED lines=12> */
.L_x_140:
[----:B------:R-:W-:Y:S05]  /*182a0*/  BSYNC B1 ;  /* 0x0000000000017941 */ /* 0x000fea0003800000 */
.L_x_139:
        /* <DEDUP_REMOVED lines=12> */
.L_x_142:
[----:B------:R-:W-:Y:S05]  /*18370*/  BSYNC B1 ;  /* 0x0000000000017941 */ /* 0x000fea0003800000 */
.L_x_141:
        /* <DEDUP_REMOVED lines=12> */
.L_x_144:
[----:B------:R-:W-:Y:S05]  /*18440*/  BSYNC B1 ;  /* 0x0000000000017941 */ /* 0x000fea0003800000 */
.L_x_143:
        /* <DEDUP_REMOVED lines=12> */
.L_x_146:
[----:B------:R-:W-:Y:S05]  /*18510*/  BSYNC B1 ;  /* 0x0000000000017941 */ /* 0x000fea0003800000 */
.L_x_145:
        /* <DEDUP_REMOVED lines=12> */
.L_x_148:
[----:B------:R-:W-:Y:S05]  /*185e0*/  BSYNC B1 ;  /* 0x0000000000017941 */ /* 0x000fea0003800000 */
.L_x_147:
        /* <DEDUP_REMOVED lines=12> */
.L_x_150:
[----:B------:R-:W-:Y:S05]  /*186b0*/  BSYNC B1 ;  /* 0x0000000000017941 */ /* 0x000fea0003800000 */
.L_x_149:
        /* <DEDUP_REMOVED lines=12> */
.L_x_152:
[----:B------:R-:W-:Y:S05]  /*18780*/  BSYNC B1 ;  /* 0x0000000000017941 */ /* 0x000fea0003800000 */
.L_x_151:
        /* <DEDUP_REMOVED lines=12> */
.L_x_154:
[----:B------:R-:W-:Y:S05]  /*18850*/  BSYNC B1 ;  /* 0x0000000000017941 */ /* 0x000fea0003800000 */
.L_x_153:
        /* <DEDUP_REMOVED lines=12> */
.L_x_156:
[----:B------:R-:W-:Y:S05]  /*18920*/  BSYNC B1 ;  /* 0x0000000000017941 */ /* 0x000fea0003800000 */
.L_x_155:
        /* <DEDUP_REMOVED lines=12> */
.L_x_158:
[----:B------:R-:W-:Y:S05]  /*189f0*/  BSYNC B1 ;  /* 0x0000000000017941 */ /* 0x000fea0003800000 */
.L_x_157:
        /* <DEDUP_REMOVED lines=12> */
.L_x_160:
[----:B------:R-:W-:Y:S05]  /*18ac0*/  BSYNC B1 ;  /* 0x0000000000017941 */ /* 0x000fea0003800000 */
.L_x_159:
        /* <DEDUP_REMOVED lines=12> */
.L_x_162:
[----:B------:R-:W-:Y:S05]  /*18b90*/  BSYNC B1 ;  /* 0x0000000000017941 */ /* 0x000fea0003800000 */
.L_x_161:
        /* <DEDUP_REMOVED lines=12> */
.L_x_164:
[----:B------:R-:W-:Y:S05]  /*18c60*/  BSYNC B1 ;  /* 0x0000000000017941 */ /* 0x000fea0003800000 */
.L_x_163:
        /* <DEDUP_REMOVED lines=12> */
.L_x_166:
[----:B------:R-:W-:Y:S05]  /*18d30*/  BSYNC B1 ;  /* 0x0000000000017941 */ /* 0x000fea0003800000 */
.L_x_165:
        /* <DEDUP_REMOVED lines=12> */
.L_x_168:
[----:B------:R-:W-:Y:S05]  /*18e00*/  BSYNC B1 ;  /* 0x0000000000017941 */ /* 0x000fea0003800000 */
.L_x_167:
        /* <DEDUP_REMOVED lines=12> */
.L_x_170:
[----:B------:R-:W-:Y:S05]  /*18ed0*/  BSYNC B1 ;  /* 0x0000000000017941 */ /* 0x000fea0003800000 */
.L_x_169:
        /* <DEDUP_REMOVED lines=12> */
.L_x_172:
[----:B------:R-:W-:Y:S05]  /*18fa0*/  BSYNC B1 ;  /* 0x0000000000017941 */ /* 0x000fea0003800000 */
.L_x_171:
        /* <DEDUP_REMOVED lines=12> */
.L_x_174:
[----:B------:R-:W-:Y:S05]  /*19070*/  BSYNC B1 ;  /* 0x0000000000017941 */ /* 0x000fea0003800000 */
.L_x_173:
        /* <DEDUP_REMOVED lines=12> */
.L_x_176:
[----:B------:R-:W-:Y:S05]  /*19140*/  BSYNC B1 ;  /* 0x0000000000017941 */ /* 0x000fea0003800000 */
.L_x_175:
        /* <DEDUP_REMOVED lines=12> */
.L_x_178:
[----:B------:R-:W-:Y:S05]  /*19210*/  BSYNC B1 ;  /* 0x0000000000017941 */ /* 0x000fea0003800000 */
.L_x_177:
        /* <DEDUP_REMOVED lines=12> */
.L_x_180:
[----:B------:R-:W-:Y:S05]  /*192e0*/  BSYNC B1 ;  /* 0x0000000000017941 */ /* 0x000fea0003800000 */
.L_x_179:
        /* <DEDUP_REMOVED lines=12> */
.L_x_182:
[----:B------:R-:W-:Y:S05]  /*193b0*/  BSYNC B1 ;  /* 0x0000000000017941 */ /* 0x000fea0003800000 */
.L_x_181:
        /* <DEDUP_REMOVED lines=12> */
.L_x_184:
[----:B------:R-:W-:Y:S05]  /*19480*/  BSYNC B1 ;  /* 0x0000000000017941 */ /* 0x000fea0003800000 */
.L_x_183:
        /* <DEDUP_REMOVED lines=12> */
.L_x_186:
[----:B------:R-:W-:Y:S05]  /*19550*/  BSYNC B1 ;  /* 0x0000000000017941 */ /* 0x000fea0003800000 */
.L_x_185:
        /* <DEDUP_REMOVED lines=12> */
.L_x_188:
[----:B------:R-:W-:Y:S05]  /*19620*/  BSYNC B1 ;  /* 0x0000000000017941 */ /* 0x000fea0003800000 */
.L_x_187:
        /* <DEDUP_REMOVED lines=12> */
.L_x_190:
[----:B------:R-:W-:Y:S05]  /*196f0*/  BSYNC B1 ;  /* 0x0000000000017941 */ /* 0x000fea0003800000 */
.L_x_189:
        /* <DEDUP_REMOVED lines=12> */
.L_x_192:
[----:B------:R-:W-:Y:S05]  /*197c0*/  BSYNC B1 ;  /* 0x0000000000017941 */ /* 0x000fea0003800000 */
.L_x_191:
        /* <DEDUP_REMOVED lines=12> */
.L_x_194:
[----:B------:R-:W-:Y:S05]  /*19890*/  BSYNC B1 ;  /* 0x0000000000017941 */ /* 0x000fea0003800000 */
.L_x_193:
        /* <DEDUP_REMOVED lines=12> */
.L_x_196:
[----:B------:R-:W-:Y:S05]  /*19960*/  BSYNC B1 ;  /* 0x0000000000017941 */ /* 0x000fea0003800000 */
.L_x_195:
        /* <DEDUP_REMOVED lines=12> */
.L_x_198:
[----:B------:R-:W-:Y:S05]  /*19a30*/  BSYNC B1 ;  /* 0x0000000000017941 */ /* 0x000fea0003800000 */
.L_x_197:
        /* <DEDUP_REMOVED lines=12> */
.L_x_200:
[----:B------:R-:W-:Y:S05]  /*19b00*/  BSYNC B1 ;  /* 0x0000000000017941 */ /* 0x000fea0003800000 */
.L_x_199:
        /* <DEDUP_REMOVED lines=12> */
.L_x_202:
[----:B------:R-:W-:Y:S05]  /*19bd0*/  BSYNC B1 ;  /* 0x0000000000017941 */ /* 0x000fea0003800000 */
.L_x_201:
        /* <DEDUP_REMOVED lines=12> */
.L_x_204:
[----:B------:R-:W-:Y:S05]  /*19ca0*/  BSYNC B1 ;  /* 0x0000000000017941 */ /* 0x000fea0003800000 */
.L_x_203:
        /* <DEDUP_REMOVED lines=12> */
.L_x_206:
[----:B------:R-:W-:Y:S05]  /*19d70*/  BSYNC B1 ;  /* 0x0000000000017941 */ /* 0x000fea0003800000 */
.L_x_205:
        /* <DEDUP_REMOVED lines=12> */
.L_x_208:
[----:B------:R-:W-:Y:S05]  /*19e40*/  BSYNC B1 ;  /* 0x0000000000017941 */ /* 0x000fea0003800000 */
.L_x_207:
        /* <DEDUP_REMOVED lines=12> */
.L_x_210:
[----:B------:R-:W-:Y:S05]  /*19f10*/  BSYNC B1 ;  /* 0x0000000000017941 */ /* 0x000fea0003800000 */
.L_x_209:
        /* <DEDUP_REMOVED lines=12> */
.L_x_212:
[----:B------:R-:W-:Y:S05]  /*19fe0*/  BSYNC B1 ;  /* 0x0000000000017941 */ /* 0x000fea0003800000 */
.L_x_211:
        /* <DEDUP_REMOVED lines=12> */
.L_x_214:
[----:B------:R-:W-:Y:S05]  /*1a0b0*/  BSYNC B1 ;  /* 0x0000000000017941 */ /* 0x000fea0003800000 */
.L_x_213:
        /* <DEDUP_REMOVED lines=12> */
.L_x_216:
[----:B------:R-:W-:Y:S05]  /*1a180*/  BSYNC B1 ;  /* 0x0000000000017941 */ /* 0x000fea0003800000 */
.L_x_215:
        /* <DEDUP_REMOVED lines=12> */
.L_x_218:
[----:B------:R-:W-:Y:S05]  /*1a250*/  BSYNC B1 ;  /* 0x0000000000017941 */ /* 0x000fea0003800000 */
.L_x_217:
        /* <DEDUP_REMOVED lines=12> */
.L_x_220:
[----:B------:R-:W-:Y:S05]  /*1a320*/  BSYNC B1 ;  /* 0x0000000000017941 */ /* 0x000fea0003800000 */
.L_x_219:
        /* <DEDUP_REMOVED lines=12> */
.L_x_222:
[----:B------:R-:W-:Y:S05]  /*1a3f0*/  BSYNC B1 ;  /* 0x0000000000017941 */ /* 0x000fea0003800000 */
.L_x_221:
        /* <DEDUP_REMOVED lines=12> */
.L_x_224:
[----:B------:R-:W-:Y:S05]  /*1a4c0*/  BSYNC B1 ;  /* 0x0000000000017941 */ /* 0x000fea0003800000 */
.L_x_223:
        /* <DEDUP_REMOVED lines=12> */
.L_x_226:
[----:B------:R-:W-:Y:S05]  /*1a590*/  BSYNC B1 ;  /* 0x0000000000017941 */ /* 0x000fea0003800000 */
.L_x_225:
        /* <DEDUP_REMOVED lines=12> */
.L_x_228:
[----:B------:R-:W-:Y:S05]  /*1a660*/  BSYNC B1 ;  /* 0x0000000000017941 */ /* 0x000fea0003800000 */
.L_x_227:
        /* <DEDUP_REMOVED lines=12> */
.L_x_230:
[----:B------:R-:W-:Y:S05]  /*1a730*/  BSYNC B1 ;  /* 0x0000000000017941 */ /* 0x000fea0003800000 */
.L_x_229:
        /* <DEDUP_REMOVED lines=12> */
.L_x_232:
[----:B------:R-:W-:Y:S05]  /*1a800*/  BSYNC B1 ;  /* 0x0000000000017941 */ /* 0x000fea0003800000 */
.L_x_231:
        /* <DEDUP_REMOVED lines=12> */
.L_x_234:
[----:B------:R-:W-:Y:S05]  /*1a8d0*/  BSYNC B1 ;  /* 0x0000000000017941 */ /* 0x000fea0003800000 */
.L_x_233:
        /* <DEDUP_REMOVED lines=12> */
.L_x_236:
[----:B------:R-:W-:Y:S05]  /*1a9a0*/  BSYNC B1 ;  /* 0x0000000000017941 */ /* 0x000fea0003800000 */
.L_x_235:
        /* <DEDUP_REMOVED lines=12> */
.L_x_238:
[----:B------:R-:W-:Y:S05]  /*1aa70*/  BSYNC B1 ;  /* 0x0000000000017941 */ /* 0x000fea0003800000 */
.L_x_237:
        /* <DEDUP_REMOVED lines=12> */
.L_x_240:
[----:B------:R-:W-:Y:S05]  /*1ab40*/  BSYNC B1 ;  /* 0x0000000000017941 */ /* 0x000fea0003800000 */
.L_x_239:
        /* <DEDUP_REMOVED lines=12> */
.L_x_242:
[----:B------:R-:W-:Y:S05]  /*1ac10*/  BSYNC B1 ;  /* 0x0000000000017941 */ /* 0x000fea0003800000 */
.L_x_241:
        /* <DEDUP_REMOVED lines=12> */
.L_x_244:
[----:B------:R-:W-:Y:S05]  /*1ace0*/  BSYNC B1 ;  /* 0x0000000000017941 */ /* 0x000fea0003800000 */
.L_x_243:
        /* <DEDUP_REMOVED lines=12> */
.L_x_246:
[----:B------:R-:W-:Y:S05]  /*1adb0*/  BSYNC B1 ;  /* 0x0000000000017941 */ /* 0x000fea0003800000 */
.L_x_245:
        /* <DEDUP_REMOVED lines=12> */
.L_x_248:
[----:B------:R-:W-:Y:S05]  /*1ae80*/  BSYNC B1 ;  /* 0x0000000000017941 */ /* 0x000fea0003800000 */
.L_x_247:
        /* <DEDUP_REMOVED lines=12> */
.L_x_250:
[----:B------:R-:W-:Y:S05]  /*1af50*/  BSYNC B1 ;  /* 0x0000000000017941 */ /* 0x000fea0003800000 */
.L_x_249:
        /* <DEDUP_REMOVED lines=12> */
.L_x_252:
[----:B------:R-:W-:Y:S05]  /*1b020*/  BSYNC B1 ;  /* 0x0000000000017941 */ /* 0x000fea0003800000 */
.L_x_251:
        /* <DEDUP_REMOVED lines=12> */
.L_x_254:
[----:B------:R-:W-:Y:S05]  /*1b0f0*/  BSYNC B1 ;  /* 0x0000000000017941 */ /* 0x000fea0003800000 */
.L_x_253:
        /* <DEDUP_REMOVED lines=12> */
.L_x_256:
[----:B------:R-:W-:Y:S05]  /*1b1c0*/  BSYNC B1 ;  /* 0x0000000000017941 */ /* 0x000fea0003800000 */
.L_x_255:
[----:B0-----:R-:W2:Y:S01]  /*1b1d0*/  LDL.LU R5, [R1+0x200] ;  /* 0x0002000001057983 */ /* 0x001ea20000300800 */
[----:B-----5:R-:W-:Y:S01]  /*1b1e0*/  LOP3.LUT R4, R4, 0xff, RZ, 0xc0, !PT ;  /* 0x000000ff04047812 */ /* 0x020fe200078ec0ff */
[----:B------:R-:W-:Y:S01]  /*1b1f0*/  BSSY B1, `(.L_x_257) ;  /* 0x000000b000017945 */ /* 0x000fe20003800000 */
[----:B------:R-:W-:Y:S02]  /*1b200*/  ISETP.LT.OR P3, PT, R0, 0xda, !P1 ;  /* 0x000000da0000780c */ /* 0x000fe40004f61670 */
[----:B------:R-:W-:-:S05]  /*1b210*/  F2FP.F16.E4M3.UNPACK_B R4, R4 ;  /* 0x00000004ff04723e */ /* 0x000fca00020006ff */
[----:B------:R-:W-:-:S05]  /*1b220*/  HADD2.F32 R4, -RZ, R4.H0_H0 ;  /* 0x20000004ff047230 */ /* 0x000fca0000004100 */
[----:B------:R-:W-:-:S04]  /*1b230*/  FMUL R4, R4, UR21 ;  /* 0x0000001504047c20 */ /* 0x000fc80008400000 */
[----:B--2---:R-:W-:-:S05]  /*1b240*/  FFMA R4, R5, UR20, R4 ;  /* 0x0000001405047c23 */ /* 0x004fca0008000004 */
[----:B------:R-:W-:Y:S02]  /*1b250*/  F2FP.SATFINITE.E4M3.F32.PACK_AB_MERGE_C R5, RZ, R4, RZ ;  /* 0x00000004ff05723e */ /* 0x000fe400048070ff */
[----:B------:R-:W-:-:S03]  /*1b260*/  PRMT R4, RZ, 0x7610, R4 ;  /* 0x00007610ff047816 */ /* 0x000fc60000000004 */
[----:B------:R0:W-:Y:S01]  /*1b270*/  @!P5 STG.E.U8 desc[UR14][R24.64+0xd8], R5 ;  /* 0x0000d8051800d986 */ /* 0x0001e2000c10110e */
[----:B------:R-:W-:Y:S05]  /*1b280*/  @P3 BRA `(.L_x_258) ;  /* 0x0000000000043947 */ /* 0x000fea0003800000 */
[----:B------:R2:W5:Y:S02]  /*1b290*/  LDG.E.U8 R4, desc[UR14][R32.64+0xd9] ;  /* 0x0000d90e20047981 */ /* 0x000564000c1e1100 */
.L_x_258:
[----:B------:R-:W-:Y:S05]  /*1b2a0*/  BSYNC B1 ;  /* 0x0000000000017941 */ /* 0x000fea0003800000 */
.L_x_257:
[----:B0-----:R-:W3:Y:S01]  /*1b2b0*/  LDL.LU R5, [R1+0x204] ;  /* 0x0002040001057983 */ /* 0x001ee20000300800 */
[----:B-----5:R-:W-:Y:S01]  /*1b2c0*/  LOP3.LUT R4, R4, 0xff, RZ, 0xc0, !PT ;  /* 0x000000ff04047812 */ /* 0x020fe200078ec0ff */
[----:B------:R-:W-:Y:S01]  /*1b2d0*/  BSSY B1, `(.L_x_259) ;  /* 0x000000b000017945 */ /* 0x000fe20003800000 */
[----:B------:R-:W-:Y:S02]  /*1b2e0*/  ISETP.LT.OR P5, PT, R0, 0xd9, !P2 ;  /* 0x000000d90000780c */ /* 0x000fe400057a1670 */
[----:B------:R-:W-:-:S05]  /*1b2f0*/  F2FP.F16.E4M3.UNPACK_B R4, R4 ;  /* 0x00000004ff04723e */ /* 0x000fca00020006ff */
[----:B------:R-:W-:-:S05]  /*1b300*/  HADD2.F32 R4, -RZ, R4.H0_H0 ;  /* 0x20000004ff047230 */ /* 0x000fca0000004100 */
[----:B------:R-:W-:-:S04]  /*1b310*/  FMUL R4, R4, UR21 ;  /* 0x0000001504047c20 */ /* 0x000fc80008400000 */
[----:B---3--:R-:W-:-:S05]  /*1b320*/  FFMA R4, R5, UR20, R4 ;  /* 0x0000001405047c23 */ /* 0x008fca0008000004 */
[----:B------:R-:W-:Y:S02]  /*1b330*/  F2FP.SATFINITE.E4M3.F32.PACK_AB_MERGE_C R5, RZ, R4, RZ ;  /* 0x00000004ff05723e */ /* 0x000fe400048070ff */
[----:B------:R-:W-:-:S03]  /*1b340*/  PRMT R4, RZ, 0x7610, R4 ;  /* 0x00007610ff047816 */ /* 0x000fc60000000004 */
[----:B------:R0:W-:Y:S01]  /*1b350*/  @!P3 STG.E.U8 desc[UR14][R24.64+0xd9], R5 ;  /* 0x0000d9051800b986 */ /* 0x0001e2000c10110e */
[----:B------:R-:W-:Y:S05]  /*1b360*/  @P5 BRA `(.L_x_260) ;  /* 0x0000000000045947 */ /* 0x000fea0003800000 */
[----:B------:R3:W5:Y:S02]  /*1b370*/  LDG.E.U8 R4, desc[UR14][R2.64+0xd8] ;  /* 0x0000d80e02047981 */ /* 0x000764000c1e1100 */
.L_x_260:
[----:B------:R-:W-:Y:S05]  /*1b380*/  BSYNC B1 ;  /* 0x0000000000017941 */ /* 0x000fea0003800000 */
.L_x_259:
        /* <DEDUP_REMOVED lines=13> */
.L_x_262:
[----:B------:R-:W-:Y:S05]  /*1b460*/  BSYNC B1 ;  /* 0x0000000000017941 */ /* 0x000fea0003800000 */
.L_x_261:
        /* <DEDUP_REMOVED lines=13> */
.L_x_264:
[----:B------:R-:W-:Y:S05]  /*1b540*/  BSYNC B1 ;  /* 0x0000000000017941 */ /* 0x000fea0003800000 */
.L_x_263:
        /* <DEDUP_REMOVED lines=13> */
.L_x_266:
[----:B------:R-:W-:Y:S05]  /*1b620*/  BSYNC B1 ;  /* 0x0000000000017941 */ /* 0x000fea0003800000 */
.L_x_265:
        /* <DEDUP_REMOVED lines=13> */
.L_x_268:
[----:B------:R-:W-:Y:S05]  /*1b700*/  BSYNC B1 ;  /* 0x0000000000017941 */ /* 0x000fea0003800000 */
.L_x_267:
        /* <DEDUP_REMOVED lines=13> */
.L_x_270:
[----:B------:R-:W-:Y:S05]  /*1b7e0*/  BSYNC B1 ;  /* 0x0000000000017941 */ /* 0x000fea0003800000 */
.L_x_269:
        /* <DEDUP_REMOVED lines=13> */
.L_x_272:
[----:B------:R-:W-:Y:S05]  /*1b8c0*/  BSYNC B1 ;  /* 0x0000000000017941 */ /* 0x000fea0003800000 */
.L_x_271:
        /* <DEDUP_REMOVED lines=13> */
.L_x_274:
[----:B------:R-:W-:Y:S05]  /*1b9a0*/  BSYNC B1 ;  /* 0x0000000000017941 */ /* 0x000fea0003800000 */
.L_x_273:
        /* <DEDUP_REMOVED lines=13> */
.L_x_276:
[----:B------:R-:W-:Y:S05]  /*1ba80*/  BSYNC B1 ;  /* 0x0000000000017941 */ /* 0x000fea0003800000 */
.L_x_275:
        /* <DEDUP_REMOVED lines=13> */
.L_x_278:
[----:B------:R-:W-:Y:S05]  /*1bb60*/  BSYNC B1 ;  /* 0x0000000000017941 */ /* 0x000fea0003800000 */
.L_x_277:
        /* <DEDUP_REMOVED lines=13> */
.L_x_280:
[----:B------:R-:W-:Y:S05]  /*1bc40*/  BSYNC B1 ;  /* 0x0000000000017941 */ /* 0x000fea0003800000 */
.L_x_279:
        /* <DEDUP_REMOVED lines=13> */
.L_x_282:
[----:B------:R-:W-:Y:S05]  /*1bd20*/  BSYNC B1 ;  /* 0x0000000000017941 */ /* 0x000fea0003800000 */
.L_x_281:
        /* <DEDUP_REMOVED lines=13> */
.L_x_284:
[----:B------:R-:W-:Y:S05]  /*1be00*/  BSYNC B1 ;  /* 0x0000000000017941 */ /* 0x000fea0003800000 */
.L_x_283:
        /* <DEDUP_REMOVED lines=13> */
.L_x_286:
[----:B------:R-:W-:Y:S05]  /*1bee0*/  BSYNC B1 ;  /* 0x0000000000017941 */ /* 0x000fea0003800000 */
.L_x_285:
        /* <DEDUP_REMOVED lines=13> */
.L_x_288:
[----:B------:R-:W-:Y:S05]  /*1bfc0*/  BSYNC B1 ;  /* 0x0000000000017941 */ /* 0x000fea0003800000 */
.L_x_287:
        /* <DEDUP_REMOVED lines=13> */
.L_x_290:
[----:B------:R-:W-:Y:S05]  /*1c0a0*/  BSYNC B1 ;  /* 0x0000000000017941 */ /* 0x000fea0003800000 */
.L_x_289:
        /* <DEDUP_REMOVED lines=13> */
.L_x_292:
[----:B------:R-:W-:Y:S05]  /*1c180*/  BSYNC B1 ;  /* 0x0000000000017941 */ /* 0x000fea0003800000 */
.L_x_291:
        /* <DEDUP_REMOVED lines=13> */
.L_x_294:
[----:B------:R-:W-:Y:S05]  /*1c260*/  BSYNC B1 ;  /* 0x0000000000017941 */ /* 0x000fea0003800000 */
.L_x_293:
[----:B------:R-:W2:Y:S01]  /*1c270*/  LDL.LU R7, [R1+0x24c] ;  /* 0x00024c0001077983 */ /* 0x000ea20000300800 */
[----:B-----5:R-:W-:Y:S01]  /*1c280*/  LOP3.LUT R4, R4, 0xff, RZ, 0xc0, !PT ;  /* 0x000000ff04047812 */ /* 0x020fe200078ec0ff */
[----:B------:R-:W-:Y:S01]  /*1c290*/  BSSY B1, `(.L_x_295) ;  /* 0x0000013000017945 */ /* 0x000fe20003800000 */
[----:B0-----:R-:W-:Y:S02]  /*1c2a0*/  IADD3 R5, P1, R35, 0x80, RZ ;  /* 0x0000008023057810 */ /* 0x001fe40007f3e0ff */
[----:B------:R-:W-:-:S03]  /*1c2b0*/  F2FP.F16.E4M3.UNPACK_B R4, R4 ;  /* 0x00000004ff04723e */ /* 0x000fc600020006ff */
[----:B--234-:R-:W-:Y:S01]  /*1c2c0*/  IMAD.X R2, RZ, RZ, R39, P1 ;  /* 0x000000ffff027224 */ /* 0x01cfe200008e0627 */
[----:B------:R-:W-:Y:S01]  /*1c2d0*/  ISETP.GE.AND P1, PT, R34, 0x81, PT ;  /* 0x000000812200780c */ /* 0x000fe20003f26270 */
[----:B------:R-:W-:Y:S02]  /*1c2e0*/  HADD2.F32 R4, -RZ, R4.H0_H0 ;  /* 0x20000004ff047230 */ /* 0x000fe40000004100 */
[----:B------:R-:W-:Y:S01]  /*1c2f0*/  IMAD R6, R2, UR6, RZ ;  /* 0x0000000602067c24 */ /* 0x000fe2000f8e02ff */
[----:B------:R-:W-:Y:S01]  /*1c300*/  ISETP.LT.OR P5, PT, R0, 0x1, !P1 ;  /* 0x000000010000780c */ /* 0x000fe20004fa1670 */
[----:B------:R-:W-:-:S04]  /*1c310*/  IMAD.WIDE.U32 R2, R5, UR6, R36 ;  /* 0x0000000605027c25 */ /* 0x000fc8000f8e0024 */
[----:B------:R-:W-:Y:S01]  /*1c320*/  FMUL R4, R4, UR21 ;  /* 0x0000001504047c20 */ /* 0x000fe20008400000 */
[----:B------:R-:W-:Y:S01]  /*1c330*/  IMAD R5, R5, UR7, R6 ;  /* 0x0000000705057c24 */ /* 0x000fe2000f8e0206 */
[----:B------:R-:W-:-:S04]  /*1c340*/  IADD3 R2, P3, R2, UR8, RZ ;  /* 0x0000000802027c10 */ /* 0x000fc8000ff7e0ff */
[----:B------:R-:W-:Y:S01]  /*1c350*/  IADD3.X R3, R3, UR9, R5, P3, !PT ;  /* 0x0000000903037c10 */ /* 0x000fe20009ffe405 */
[----:B------:R-:W-:-:S05]  /*1c360*/  FFMA R4, R7, UR20, R4 ;  /* 0x0000001407047c23 */ /* 0x000fca0008000004 */
[----:B------:R-:W-:Y:S02]  /*1c370*/  F2FP.SATFINITE.E4M3.F32.PACK_AB_MERGE_C R7, RZ, R4, RZ ;  /* 0x00000004ff07723e */ /* 0x000fe400048070ff */
[----:B------:R-:W-:-:S03]  /*1c380*/  PRMT R4, RZ, 0x7610, R4 ;  /* 0x00007610ff047816 */ /* 0x000fc60000000004 */
[----:B------:R0:W-:Y:S01]  /*1c390*/  @!P2 STG.E.U8 desc[UR14][R26.64+0xf9], R7 ;  /* 0x0000f9071a00a986 */ /* 0x0001e2000c10110e */
[----:B------:R-:W-:Y:S05]  /*1c3a0*/  @P5 BRA `(.L_x_296) ;  /* 0x0000000000045947 */ /* 0x000fea0003800000 */
[----:B------:R2:W5:Y:S02]  /*1c3b0*/  LDG.E.U8 R4, desc[UR14][R2.64] ;  /* 0x0000000e02047981 */ /* 0x000564000c1e1100 */
.L_x_296:
[----:B------:R-:W-:Y:S05]  /*1c3c0*/  BSYNC B1 ;  /* 0x0000000000017941 */ /* 0x000fea0003800000 */
.L_x_295:
[----:B------:R-:W3:Y:S01]  /*1c3d0*/  LDL.LU R5, [R1+0x250] ;  /* 0x0002500001057983 */ /* 0x000ee20000300800 */
        /* <DEDUP_REMOVED lines=12> */
.L_x_298:
[----:B------:R-:W-:Y:S05]  /*1c4a0*/  BSYNC B1 ;  /* 0x0000000000017941 */ /* 0x000fea0003800000 */
.L_x_297:
[----:B---3--:R-:W3:Y:S01]  /*1c4b0*/  LDL.LU R5, [R1+0x254] ;  /* 0x0002540001057983 */ /* 0x008ee20000300800 */
[----:B-----5:R-:W-:Y:S01]  /*1c4c0*/  LOP3.LUT R4, R4, 0xff, RZ, 0xc0, !PT ;  /* 0x000000ff04047812 */ /* 0x020fe200078ec0ff */
[----:B------:R-:W-:Y:S01]  /*1c4d0*/  BSSY B1, `(.L_x_299) ;  /* 0x0000013000017945 */ /* 0x000fe20003800000 */
[----:B------:R-:W-:Y:S02]  /*1c4e0*/  IADD3 R35, P2, R35, 0x88, RZ ;  /* 0x0000008823237810 */ /* 0x000fe40007f5e0ff */
[----:B------:R-:W-:Y:S02]  /*1c4f0*/  F2FP.F16.E4M3.UNPACK_B R4, R4 ;  /* 0x00000004ff04723e */ /* 0x000fe400020006ff */
[----:B------:R-:W-:Y:S01]  /*1c500*/  PRMT R6, RZ, 0x7610, R6 ;  /* 0x00007610ff067816 */ /* 0x000fe20000000006 */
[----:B------:R-:W-:Y:S01]  /*1c510*/  IMAD.X R38, RZ, RZ, R39, P2 ;  /* 0x000000ffff267224 */ /* 0x000fe200010e0627 */
[----:B------:R-:W-:Y:S01]  /*1c520*/  ISETP.GE.AND P2, PT, R34, 0x89, PT ;  /* 0x000000892200780c */ /* 0x000fe20003f46270 */
[----:B------:R-:W-:-:S02]  /*1c530*/  HADD2.F32 R4, -RZ, R4.H0_H0 ;  /* 0x20000004ff047230 */ /* 0x000fc40000004100 */
[----:B------:R-:W-:Y:S01]  /*1c540*/  IMAD R38, R38, UR6, RZ ;  /* 0x0000000626267c24 */ /* 0x000fe2000f8e02ff */
[----:B------:R-:W-:Y:S01]  /*1c550*/  ISETP.LT.OR P5, PT, R0, 0x1, !P2 ;  /* 0x000000010000780c */ /* 0x000fe200057a1670 */
[----:B------:R-:W-:-:S04]  /*1c560*/  IMAD.WIDE.U32 R36, R35, UR6, R36 ;  /* 0x0000000623247c25 */ /* 0x000fc8000f8e0024 */
[----:B------:R-:W-:Y:S01]  /*1c570*/  FMUL R4, R4, UR21 ;  /* 0x0000001504047c20 */ /* 0x000fe20008400000 */
[----:B------:R-:W-:-:S03]  /*1c580*/  IMAD R35, R35, UR7, R38 ;  /* 0x0000000723237c24 */ /* 0x000fc6000f8e0226 */
[----:B---3--:R-:W-:Y:S01]  /*1c590*/  FFMA R5, R5, UR20, R4 ;  /* 0x0000001405057c23 */ /* 0x008fe20008000004 */
[----:B------:R-:W-:-:S04]  /*1c5a0*/  IADD3 R4, P6, R36, UR8, RZ ;  /* 0x0000000824047c10 */ /* 0x000fc8000ffde0ff */
[----:B0-----:R-:W-:Y:S02]  /*1c5b0*/  F2FP.SATFINITE.E4M3.F32.PACK_AB_MERGE_C R7, RZ, R5, RZ ;  /* 0x00000005ff07723e */ /* 0x001fe400048070ff */
[----:B------:R-:W-:-:S03]  /*1c5c0*/  IADD3.X R5, R37, UR9, R35, P6, !PT ;  /* 0x0000000925057c10 */ /* 0x000fc6000b7fe423 */
[----:B------:R0:W-:Y:S01]  /*1c5d0*/  @!P3 STG.E.U8 desc[UR14][R30.64+0x1], R7 ;  /* 0x000001071e00b986 */ /* 0x0001e2000c10110e */
[----:B------:R-:W-:Y:S05]  /*1c5e0*/  @P5 BRA `(.L_x_300) ;  /* 0x0000000000045947 */ /* 0x000fea0003800000 */
[----:B------:R3:W5:Y:S02]  /*1c5f0*/  LDG.E.U8 R6, desc[UR14][R4.64] ;  /* 0x0000000e04067981 */ /* 0x000764000c1e1100 */
.L_x_300:
[----:B------:R-:W-:Y:S05]  /*1c600*/  BSYNC B1 ;  /* 0x0000000000017941 */ /* 0x000fea0003800000 */
.L_x_299:
        /* <DEDUP_REMOVED lines=13> */
.L_x_302:
[----:B------:R-:W-:Y:S05]  /*1c6e0*/  BSYNC B1 ;  /* 0x0000000000017941 */ /* 0x000fea0003800000 */
.L_x_301:
        /* <DEDUP_REMOVED lines=13> */
.L_x_304:
[----:B------:R-:W-:Y:S05]  /*1c7c0*/  BSYNC B1 ;  /* 0x0000000000017941 */ /* 0x000fea0003800000 */
.L_x_303:
        /* <DEDUP_REMOVED lines=13> */
.L_x_306:
[----:B------:R-:W-:Y:S05]  /*1c8a0*/  BSYNC B1 ;  /* 0x0000000000017941 */ /* 0x000fea0003800000 */
.L_x_305:
        /* <DEDUP_REMOVED lines=13> */
.L_x_308:
[----:B------:R-:W-:Y:S05]  /*1c980*/  BSYNC B1 ;  /* 0x0000000000017941 */ /* 0x000fea0003800000 */
.L_x_307:
        /* <DEDUP_REMOVED lines=13> */
.L_x_310:
[----:B------:R-:W-:Y:S05]  /*1ca60*/  BSYNC B1 ;  /* 0x0000000000017941 */ /* 0x000fea0003800000 */
.L_x_309:
        /* <DEDUP_REMOVED lines=13> */
.L_x_312:
[----:B------:R-:W-:Y:S05]  /*1cb40*/  BSYNC B1 ;  /* 0x0000000000017941 */ /* 0x000fea0003800000 */
.L_x_311:
        /* <DEDUP_REMOVED lines=13> */
.L_x_314:
[----:B------:R-:W-:Y:S05]  /*1cc20*/  BSYNC B1 ;  /* 0x0000000000017941 */ /* 0x000fea0003800000 */
.L_x_313:
        /* <DEDUP_REMOVED lines=13> */
.L_x_316:
[----:B------:R-:W-:Y:S05]  /*1cd00*/  BSYNC B1 ;  /* 0x0000000000017941 */ /* 0x000fea0003800000 */
.L_x_315:
        /* <DEDUP_REMOVED lines=13> */
.L_x_318:
[----:B------:R-:W-:Y:S05]  /*1cde0*/  BSYNC B1 ;  /* 0x0000000000017941 */ /* 0x000fea0003800000 */
.L_x_317:
        /* <DEDUP_REMOVED lines=13> */
.L_x_320:
[----:B------:R-:W-:Y:S05]  /*1cec0*/  BSYNC B1 ;  /* 0x0000000000017941 */ /* 0x000fea0003800000 */
.L_x_319:
        /* <DEDUP_REMOVED lines=13> */
.L_x_322:
[----:B------:R-:W-:Y:S05]  /*1cfa0*/  BSYNC B1 ;  /* 0x0000000000017941 */ /* 0x000fea0003800000 */
.L_x_321:
        /* <DEDUP_REMOVED lines=13> */
.L_x_324:
[----:B------:R-:W-:Y:S05]  /*1d080*/  BSYNC B1 ;  /* 0x0000000000017941 */ /* 0x000fea0003800000 */
.L_x_323:
        /* <DEDUP_REMOVED lines=13> */
.L_x_326:
[----:B------:R-:W-:Y:S05]  /*1d160*/  BSYNC B1 ;  /* 0x0000000000017941 */ /* 0x000fea0003800000 */
.L_x_325:
        /* <DEDUP_REMOVED lines=13> */
.L_x_328:
[----:B------:R-:W-:Y:S05]  /*1d240*/  BSYNC B1 ;  /* 0x0000000000017941 */ /* 0x000fea0003800000 */
.L_x_327:
        /* <DEDUP_REMOVED lines=13> */
.L_x_330:
[----:B------:R-:W-:Y:S05]  /*1d320*/  BSYNC B1 ;  /* 0x0000000000017941 */ /* 0x000fea0003800000 */
.L_x_329:
        /* <DEDUP_REMOVED lines=13> */
.L_x_332:
[----:B------:R-:W-:Y:S05]  /*1d400*/  BSYNC B1 ;  /* 0x0000000000017941 */ /* 0x000fea0003800000 */
.L_x_331:
        /* <DEDUP_REMOVED lines=13> */
.L_x_334:
[----:B------:R-:W-:Y:S05]  /*1d4e0*/  BSYNC B1 ;  /* 0x0000000000017941 */ /* 0x000fea0003800000 */
.L_x_333:
        /* <DEDUP_REMOVED lines=13> */
.L_x_336:
[----:B------:R-:W-:Y:S05]  /*1d5c0*/  BSYNC B1 ;  /* 0x0000000000017941 */ /* 0x000fea0003800000 */
.L_x_335:
        /* <DEDUP_REMOVED lines=13> */
.L_x_338:
[----:B------:R-:W-:Y:S05]  /*1d6a0*/  BSYNC B1 ;  /* 0x0000000000017941 */ /* 0x000fea0003800000 */
.L_x_337:
        /* <DEDUP_REMOVED lines=13> */
.L_x_340:
[----:B------:R-:W-:Y:S05]  /*1d780*/  BSYNC B1 ;  /* 0x0000000000017941 */ /* 0x000fea0003800000 */
.L_x_339:
        /* <DEDUP_REMOVED lines=13> */
.L_x_342:
[----:B------:R-:W-:Y:S05]  /*1d860*/  BSYNC B1 ;  /* 0x0000000000017941 */ /* 0x000fea0003800000 */
.L_x_341:
        /* <DEDUP_REMOVED lines=13> */
.L_x_344:
[----:B------:R-:W-:Y:S05]  /*1d940*/  BSYNC B1 ;  /* 0x0000000000017941 */ /* 0x000fea0003800000 */
.L_x_343:
        /* <DEDUP_REMOVED lines=13> */
.L_x_346:
[----:B------:R-:W-:Y:S05]  /*1da20*/  BSYNC B1 ;  /* 0x0000000000017941 */ /* 0x000fea0003800000 */
.L_x_345:
        /* <DEDUP_REMOVED lines=13> */
.L_x_348:
[----:B------:R-:W-:Y:S05]  /*1db00*/  BSYNC B1 ;  /* 0x0000000000017941 */ /* 0x000fea0003800000 */
.L_x_347:
        /* <DEDUP_REMOVED lines=13> */
.L_x_350:
[----:B------:R-:W-:Y:S05]  /*1dbe0*/  BSYNC B1 ;  /* 0x0000000000017941 */ /* 0x000fea0003800000 */
.L_x_349:
        /* <DEDUP_REMOVED lines=13> */
.L_x_352:
[----:B------:R-:W-:Y:S05]  /*1dcc0*/  BSYNC B1 ;  /* 0x0000000000017941 */ /* 0x000fea0003800000 */
.L_x_351:
        /* <DEDUP_REMOVED lines=13> */
.L_x_354:
[----:B------:R-:W-:Y:S05]  /*1dda0*/  BSYNC B1 ;  /* 0x0000000000017941 */ /* 0x000fea0003800000 */
.L_x_353:
        /* <DEDUP_REMOVED lines=13> */
.L_x_356:
[----:B------:R-:W-:Y:S05]  /*1de80*/  BSYNC B1 ;  /* 0x0000000000017941 */ /* 0x000fea0003800000 */
.L_x_355:
        /* <DEDUP_REMOVED lines=13> */
.L_x_358:
[----:B------:R-:W-:Y:S05]  /*1df60*/  BSYNC B1 ;  /* 0x0000000000017941 */ /* 0x000fea0003800000 */
.L_x_357:
        /* <DEDUP_REMOVED lines=13> */
.L_x_360:
[----:B------:R-:W-:Y:S05]  /*1e040*/  BSYNC B1 ;  /* 0x0000000000017941 */ /* 0x000fea0003800000 */
.L_x_359:
        /* <DEDUP_REMOVED lines=13> */
.L_x_362:
[----:B------:R-:W-:Y:S05]  /*1e120*/  BSYNC B1 ;  /* 0x0000000000017941 */ /* 0x000fea0003800000 */
.L_x_361:
        /* <DEDUP_REMOVED lines=13> */
.L_x_364:
[----:B------:R-:W-:Y:S05]  /*1e200*/  BSYNC B1 ;  /* 0x0000000000017941 */ /* 0x000fea0003800000 */
.L_x_363:
        /* <DEDUP_REMOVED lines=13> */
.L_x_366:
[----:B------:R-:W-:Y:S05]  /*1e2e0*/  BSYNC B1 ;  /* 0x0000000000017941 */ /* 0x000fea0003800000 */
.L_x_365:
        /* <DEDUP_REMOVED lines=13> */
.L_x_368:
[----:B------:R-:W-:Y:S05]  /*1e3c0*/  BSYNC B1 ;  /* 0x0000000000017941 */ /* 0x000fea0003800000 */
.L_x_367:
        /* <DEDUP_REMOVED lines=13> */
.L_x_370:
[----:B------:R-:W-:Y:S05]  /*1e4a0*/  BSYNC B1 ;  /* 0x0000000000017941 */ /* 0x000fea0003800000 */
.L_x_369:
        /* <DEDUP_REMOVED lines=13> */
.L_x_372:
[----:B------:R-:W-:Y:S05]  /*1e580*/  BSYNC B1 ;  /* 0x0000000000017941 */ /* 0x000fea0003800000 */
.L_x_371:
        /* <DEDUP_REMOVED lines=13> */
.L_x_374:
[----:B------:R-:W-:Y:S05]  /*1e660*/  BSYNC B1 ;  /* 0x0000000000017941 */ /* 0x000fea0003800000 */
.L_x_373:
        /* <DEDUP_REMOVED lines=13> */
.L_x_376:
[----:B------:R-:W-:Y:S05]  /*1e740*/  BSYNC B1 ;  /* 0x0000000000017941 */ /* 0x000fea0003800000 */
.L_x_375:
        /* <DEDUP_REMOVED lines=13> */
.L_x_378:
[----:B------:R-:W-:Y:S05]  /*1e820*/  BSYNC B1 ;  /* 0x0000000000017941 */ /* 0x000fea0003800000 */
.L_x_377:
        /* <DEDUP_REMOVED lines=13> */
.L_x_380:
[----:B------:R-:W-:Y:S05]  /*1e900*/  BSYNC B1 ;  /* 0x0000000000017941 */ /* 0x000fea0003800000 */
.L_x_379:
        /* <DEDUP_REMOVED lines=13> */
.L_x_382:
[----:B------:R-:W-:Y:S05]  /*1e9e0*/  BSYNC B1 ;  /* 0x0000000000017941 */ /* 0x000fea0003800000 */
.L_x_381:
        /* <DEDUP_REMOVED lines=13> */
.L_x_384:
[----:B------:R-:W-:Y:S05]  /*1eac0*/  BSYNC B1 ;  /* 0x0000000000017941 */ /* 0x000fea0003800000 */
.L_x_383:
        /* <DEDUP_REMOVED lines=13> */
.L_x_386:
[----:B------:R-:W-:Y:S05]  /*1eba0*/  BSYNC B1 ;  /* 0x0000000000017941 */ /* 0x000fea0003800000 */
.L_x_385:
        /* <DEDUP_REMOVED lines=13> */
.L_x_388:
[----:B------:R-:W-:Y:S05]  /*1ec80*/  BSYNC B1 ;  /* 0x0000000000017941 */ /* 0x000fea0003800000 */
.L_x_387:
        /* <DEDUP_REMOVED lines=13> */
.L_x_390:
[----:B------:R-:W-:Y:S05]  /*1ed60*/  BSYNC B1 ;  /* 0x0000000000017941 */ /* 0x000fea0003800000 */
.L_x_389:
        /* <DEDUP_REMOVED lines=13> */
.L_x_392:
[----:B------:R-:W-:Y:S05]  /*1ee40*/  BSYNC B1 ;  /* 0x0000000000017941 */ /* 0x000fea0003800000 */
.L_x_391:
        /* <DEDUP_REMOVED lines=13> */
.L_x_394:
[----:B------:R-:W-:Y:S05]  /*1ef20*/  BSYNC B1 ;  /* 0x0000000000017941 */ /* 0x000fea0003800000 */
.L_x_393:
        /* <DEDUP_REMOVED lines=13> */
.L_x_396:
[----:B------:R-:W-:Y:S05]  /*1f000*/  BSYNC B1 ;  /* 0x0000000000017941 */ /* 0x000fea0003800000 */
.L_x_395:
        /* <DEDUP_REMOVED lines=13> */
.L_x_398:
[----:B------:R-:W-:Y:S05]  /*1f0e0*/  BSYNC B1 ;  /* 0x0000000000017941 */ /* 0x000fea0003800000 */
.L_x_397:
        /* <DEDUP_REMOVED lines=13> */
.L_x_400:
[----:B------:R-:W-:Y:S05]  /*1f1c0*/  BSYNC B1 ;  /* 0x0000000000017941 */ /* 0x000fea0003800000 */
.L_x_399:
        /* <DEDUP_REMOVED lines=13> */
.L_x_402:
[----:B------:R-:W-:Y:S05]  /*1f2a0*/  BSYNC B1 ;  /* 0x0000000000017941 */ /* 0x000fea0003800000 */
.L_x_401:
        /* <DEDUP_REMOVED lines=13> */
.L_x_404:
[----:B------:R-:W-:Y:S05]  /*1f380*/  BSYNC B1 ;  /* 0x0000000000017941 */ /* 0x000fea0003800000 */
.L_x_403:
        /* <DEDUP_REMOVED lines=13> */
.L_x_406:
[----:B------:R-:W-:Y:S05]  /*1f460*/  BSYNC B1 ;  /* 0x0000000000017941 */ /* 0x000fea0003800000 */
.L_x_405:
        /* <DEDUP_REMOVED lines=13> */
.L_x_408:
[----:B------:R-:W-:Y:S05]  /*1f540*/  BSYNC B1 ;  /* 0x0000000000017941 */ /* 0x000fea0003800000 */
.L_x_407:
        /* <DEDUP_REMOVED lines=13> */
.L_x_410:
[----:B------:R-:W-:Y:S05]  /*1f620*/  BSYNC B1 ;  /* 0x0000000000017941 */ /* 0x000fea0003800000 */
.L_x_409:
        /* <DEDUP_REMOVED lines=13> */
.L_x_412:
[----:B------:R-:W-:Y:S05]  /*1f700*/  BSYNC B1 ;  /* 0x0000000000017941 */ /* 0x000fea0003800000 */
.L_x_411:
        /* <DEDUP_REMOVED lines=13> */
.L_x_414:
[----:B------:R-:W-:Y:S05]  /*1f7e0*/  BSYNC B1 ;  /* 0x0000000000017941 */ /* 0x000fea0003800000 */
.L_x_413:
        /* <DEDUP_REMOVED lines=13> */
.L_x_416:
[----:B------:R-:W-:Y:S05]  /*1f8c0*/  BSYNC B1 ;  /* 0x0000000000017941 */ /* 0x000fea0003800000 */
.L_x_415:
        /* <DEDUP_REMOVED lines=13> */
.L_x_418:
[----:B------:R-:W-:Y:S05]  /*1f9a0*/  BSYNC B1 ;  /* 0x0000000000017941 */ /* 0x000fea0003800000 */
.L_x_417:
        /* <DEDUP_REMOVED lines=13> */
.L_x_420:
[----:B------:R-:W-:Y:S05]  /*1fa80*/  BSYNC B1 ;  /* 0x0000000000017941 */ /* 0x000fea0003800000 */
.L_x_419:
        /* <DEDUP_REMOVED lines=13> */
.L_x_422:
[----:B------:R-:W-:Y:S05]  /*1fb60*/  BSYNC B1 ;  /* 0x0000000000017941 */ /* 0x000fea0003800000 */
.L_x_421:
        /* <DEDUP_REMOVED lines=13> */
.L_x_424:
[----:B------:R-:W-:Y:S05]  /*1fc40*/  BSYNC B1 ;  /* 0x0000000000017941 */ /* 0x000fea0003800000 */
.L_x_423:
        /* <DEDUP_REMOVED lines=13> */
.L_x_426:
[----:B------:R-:W-:Y:S05]  /*1fd20*/  BSYNC B1 ;  /* 0x0000000000017941 */ /* 0x000fea0003800000 */
.L_x_425:
        /* <DEDUP_REMOVED lines=13> */
.L_x_428:
[----:B------:R-:W-:Y:S05]  /*1fe00*/  BSYNC B1 ;  /* 0x0000000000017941 */ /* 0x000fea0003800000 */
.L_x_427:
        /* <DEDUP_REMOVED lines=13> */
.L_x_430:
[----:B------:R-:W-:Y:S05]  /*1fee0*/  BSYNC B1 ;  /* 0x0000000000017941 */ /* 0x000fea0003800000 */
.L_x_429:
        /* <DEDUP_REMOVED lines=13> */
.L_x_432:
[----:B------:R-:W-:Y:S05]  /*1ffc0*/  BSYNC B1 ;  /* 0x0000000000017941 */ /* 0x000fea0003800000 */
.L_x_431:
        /* <DEDUP_REMOVED lines=13> */
.L_x_434:
[----:B------:R-:W-:Y:S05]  /*200a0*/  BSYNC B1 ;  /* 0x0000000000017941 */ /* 0x000fea0003800000 */
.L_x_433:
        /* <DEDUP_REMOVED lines=13> */
.L_x_436:
[----:B------:R-:W-:Y:S05]  /*20180*/  BSYNC B1 ;  /* 0x0000000000017941 */ /* 0x000fea0003800000 */
.L_x_435:
        /* <DEDUP_REMOVED lines=13> */
.L_x_438:
[----:B------:R-:W-:Y:S05]  /*20260*/  BSYNC B1 ;  /* 0x0000000000017941 */ /* 0x000fea0003800000 */
.L_x_437:
        /* <DEDUP_REMOVED lines=13> */
.L_x_440:
[----:B------:R-:W-:Y:S05]  /*20340*/  BSYNC B1 ;  /* 0x0000000000017941 */ /* 0x000fea0003800000 */
.L_x_439:
        /* <DEDUP_REMOVED lines=13> */
.L_x_442:
[----:B------:R-:W-:Y:S05]  /*20420*/  BSYNC B1 ;  /* 0x0000000000017941 */ /* 0x000fea0003800000 */
.L_x_441:
        /* <DEDUP_REMOVED lines=13> */
.L_x_444:
[----:B------:R-:W-:Y:S05]  /*20500*/  BSYNC B1 ;  /* 0x0000000000017941 */ /* 0x000fea0003800000 */
.L_x_443:
        /* <DEDUP_REMOVED lines=13> */
.L_x_446:
[----:B------:R-:W-:Y:S05]  /*205e0*/  BSYNC B1 ;  /* 0x0000000000017941 */ /* 0x000fea0003800000 */
.L_x_445:
        /* <DEDUP_REMOVED lines=13> */
.L_x_448:
[----:B------:R-:W-:Y:S05]  /*206c0*/  BSYNC B1 ;  /* 0x0000000000017941 */ /* 0x000fea0003800000 */
.L_x_447:
        /* <DEDUP_REMOVED lines=13> */
.L_x_450:
[----:B------:R-:W-:Y:S05]  /*207a0*/  BSYNC B1 ;  /* 0x0000000000017941 */ /* 0x000fea0003800000 */
.L_x_449:
        /* <DEDUP_REMOVED lines=13> */
.L_x_452:
[----:B------:R-:W-:Y:S05]  /*20880*/  BSYNC B1 ;  /* 0x0000000000017941 */ /* 0x000fea0003800000 */
.L_x_451:
        /* <DEDUP_REMOVED lines=13> */
.L_x_454:
[----:B------:R-:W-:Y:S05]  /*20960*/  BSYNC B1 ;  /* 0x0000000000017941 */ /* 0x000fea0003800000 */
.L_x_453:
        /* <DEDUP_REMOVED lines=13> */
.L_x_456:
[----:B------:R-:W-:Y:S05]  /*20a40*/  BSYNC B1 ;  /* 0x0000000000017941 */ /* 0x000fea0003800000 */
.L_x_455:
        /* <DEDUP_REMOVED lines=13> */
.L_x_458:
[----:B------:R-:W-:Y:S05]  /*20b20*/  BSYNC B1 ;  /* 0x0000000000017941 */ /* 0x000fea0003800000 */
.L_x_457:
        /* <DEDUP_REMOVED lines=13> */
.L_x_460:
[----:B------:R-:W-:Y:S05]  /*20c00*/  BSYNC B1 ;  /* 0x0000000000017941 */ /* 0x000fea0003800000 */
.L_x_459:
        /* <DEDUP_REMOVED lines=13> */
.L_x_462:
[----:B------:R-:W-:Y:S05]  /*20ce0*/  BSYNC B1 ;  /* 0x0000000000017941 */ /* 0x000fea0003800000 */
.L_x_461:
        /* <DEDUP_REMOVED lines=13> */
.L_x_464:
[----:B------:R-:W-:Y:S05]  /*20dc0*/  BSYNC B1 ;  /* 0x0000000000017941 */ /* 0x000fea0003800000 */
.L_x_463:
        /* <DEDUP_REMOVED lines=13> */
.L_x_466:
[----:B------:R-:W-:Y:S05]  /*20ea0*/  BSYNC B1 ;  /* 0x0000000000017941 */ /* 0x000fea0003800000 */
.L_x_465:
        /* <DEDUP_REMOVED lines=13> */
.L_x_468:
[----:B------:R-:W-:Y:S05]  /*20f80*/  BSYNC B1 ;  /* 0x0000000000017941 */ /* 0x000fea0003800000 */
.L_x_467:
        /* <DEDUP_REMOVED lines=13> */
.L_x_470:
[----:B------:R-:W-:Y:S05]  /*21060*/  BSYNC B1 ;  /* 0x0000000000017941 */ /* 0x000fea0003800000 */
.L_x_469:
        /* <DEDUP_REMOVED lines=13> */
.L_x_472:
[----:B------:R-:W-:Y:S05]  /*21140*/  BSYNC B1 ;  /* 0x0000000000017941 */ /* 0x000fea0003800000 */
.L_x_471:
        /* <DEDUP_REMOVED lines=13> */
.L_x_474:
[----:B------:R-:W-:Y:S05]  /*21220*/  BSYNC B1 ;  /* 0x0000000000017941 */ /* 0x000fea0003800000 */
.L_x_473:
        /* <DEDUP_REMOVED lines=13> */
.L_x_476:
[----:B------:R-:W-:Y:S05]  /*21300*/  BSYNC B1 ;  /* 0x0000000000017941 */ /* 0x000fea0003800000 */
.L_x_475:
        /* <DEDUP_REMOVED lines=13> */
.L_x_478:
[----:B------:R-:W-:Y:S05]  /*213e0*/  BSYNC B1 ;  /* 0x0000000000017941 */ /* 0x000fea0003800000 */
.L_x_477:
        /* <DEDUP_REMOVED lines=13> */
.L_x_480:
[----:B------:R-:W-:Y:S05]  /*214c0*/  BSYNC B1 ;  /* 0x0000000000017941 */ /* 0x000fea0003800000 */
.L_x_479:
        /* <DEDUP_REMOVED lines=13> */
.L_x_482:
[----:B------:R-:W-:Y:S05]  /*215a0*/  BSYNC B1 ;  /* 0x0000000000017941 */ /* 0x000fea0003800000 */
.L_x_481:
        /* <DEDUP_REMOVED lines=13> */
.L_x_484:
[----:B------:R-:W-:Y:S05]  /*21680*/  BSYNC B1 ;  /* 0x0000000000017941 */ /* 0x000fea0003800000 */
.L_x_483:
        /* <DEDUP_REMOVED lines=13> */
.L_x_486:
[----:B------:R-:W-:Y:S05]  /*21760*/  BSYNC B1 ;  /* 0x0000000000017941 */ /* 0x000fea0003800000 */
.L_x_485:
        /* <DEDUP_REMOVED lines=13> */
.L_x_488:
[----:B------:R-:W-:Y:S05]  /*21840*/  BSYNC B1 ;  /* 0x0000000000017941 */ /* 0x000fea0003800000 */
.L_x_487:
        /* <DEDUP_REMOVED lines=13> */
.L_x_490:
[----:B------:R-:W-:Y:S05]  /*21920*/  BSYNC B1 ;  /* 0x0000000000017941 */ /* 0x000fea0003800000 */
.L_x_489:
        /* <DEDUP_REMOVED lines=13> */
.L_x_492:
[----:B------:R-:W-:Y:S05]  /*21a00*/  BSYNC B1 ;  /* 0x0000000000017941 */ /* 0x000fea0003800000 */
.L_x_491:
        /* <DEDUP_REMOVED lines=13> */
.L_x_494:
[----:B------:R-:W-:Y:S05]  /*21ae0*/  BSYNC B1 ;  /* 0x0000000000017941 */ /* 0x000fea0003800000 */
.L_x_493:
        /* <DEDUP_REMOVED lines=13> */
.L_x_496:
[----:B------:R-:W-:Y:S05]  /*21bc0*/  BSYNC B1 ;  /* 0x0000000000017941 */ /* 0x000fea0003800000 */
.L_x_495:
        /* <DEDUP_REMOVED lines=13> */
.L_x_498:
[----:B------:R-:W-:Y:S05]  /*21ca0*/  BSYNC B1 ;  /* 0x0000000000017941 */ /* 0x000fea0003800000 */
.L_x_497:
        /* <DEDUP_REMOVED lines=13> */
.L_x_500:
[----:B------:R-:W-:Y:S05]  /*21d80*/  BSYNC B1 ;  /* 0x0000000000017941 */ /* 0x000fea0003800000 */
.L_x_499:
        /* <DEDUP_REMOVED lines=13> */
.L_x_502:
[----:B------:R-:W-:Y:S05]  /*21e60*/  BSYNC B1 ;  /* 0x0000000000017941 */ /* 0x000fea0003800000 */
.L_x_501:
        /* <DEDUP_REMOVED lines=13> */
.L_x_504:
[----:B------:R-:W-:Y:S05]  /*21f40*/  BSYNC B1 ;  /* 0x0000000000017941 */ /* 0x000fea0003800000 */
.L_x_503:
        /* <DEDUP_REMOVED lines=13> */
.L_x_506:
[----:B------:R-:W-:Y:S05]  /*22020*/  BSYNC B1 ;  /* 0x0000000000017941 */ /* 0x000fea0003800000 */
.L_x_505:
        /* <DEDUP_REMOVED lines=13> */
.L_x_508:
[----:B------:R-:W-:Y:S05]  /*22100*/  BSYNC B1 ;  /* 0x0000000000017941 */ /* 0x000fea0003800000 */
.L_x_507:
        /* <DEDUP_REMOVED lines=13> */
.L_x_510:
[----:B------:R-:W-:Y:S05]  /*221e0*/  BSYNC B1 ;  /* 0x0000000000017941 */ /* 0x000fea0003800000 */
.L_x_509:
        /* <DEDUP_REMOVED lines=13> */
.L_x_512:
[----:B------:R-:W-:Y:S05]  /*222c0*/  BSYNC B1 ;  /* 0x0000000000017941 */ /* 0x000fea0003800000 */
.L_x_511:
        /* <DEDUP_REMOVED lines=13> */
.L_x_514:
[----:B------:R-:W-:Y:S05]  /*223a0*/  BSYNC B1 ;  /* 0x0000000000017941 */ /* 0x000fea0003800000 */
.L_x_513:
        /* <DEDUP_REMOVED lines=13> */
.L_x_516:
[----:B------:R-:W-:Y:S05]  /*22480*/  BSYNC B1 ;  /* 0x0000000000017941 */ /* 0x000fea0003800000 */
.L_x_515:
        /* <DEDUP_REMOVED lines=13> */
.L_x_518:
[----:B------:R-:W-:Y:S05]  /*22560*/  BSYNC B1 ;  /* 0x0000000000017941 */ /* 0x000fea0003800000 */
.L_x_517:
        /* <DEDUP_REMOVED lines=13> */
.L_x_520:
[----:B------:R-:W-:Y:S05]  /*22640*/  BSYNC B1 ;  /* 0x0000000000017941 */ /* 0x000fea0003800000 */
.L_x_519:
        /* <DEDUP_REMOVED lines=13> */
.L_x_522:
[----:B------:R-:W-:Y:S05]  /*22720*/  BSYNC B1 ;  /* 0x0000000000017941 */ /* 0x000fea0003800000 */
.L_x_521:
        /* <DEDUP_REMOVED lines=13> */
.L_x_524:
[----:B------:R-:W-:Y:S05]  /*22800*/  BSYNC B1 ;  /* 0x0000000000017941 */ /* 0x000fea0003800000 */
.L_x_523:
        /* <DEDUP_REMOVED lines=13> */
.L_x_526:
[----:B------:R-:W-:Y:S05]  /*228e0*/  BSYNC B1 ;  /* 0x0000000000017941 */ /* 0x000fea0003800000 */
.L_x_525:
        /* <DEDUP_REMOVED lines=13> */
.L_x_528:
[----:B------:R-:W-:Y:S05]  /*229c0*/  BSYNC B1 ;  /* 0x0000000000017941 */ /* 0x000fea0003800000 */
.L_x_527:
        /* <DEDUP_REMOVED lines=13> */
.L_x_530:
[----:B------:R-:W-:Y:S05]  /*22aa0*/  BSYNC B1 ;  /* 0x0000000000017941 */ /* 0x000fea0003800000 */
.L_x_529:
        /* <DEDUP_REMOVED lines=13> */
.L_x_532:
[----:B------:R-:W-:Y:S05]  /*22b80*/  BSYNC B1 ;  /* 0x0000000000017941 */ /* 0x000fea0003800000 */
.L_x_531:
        /* <DEDUP_REMOVED lines=13> */
.L_x_534:
[----:B------:R-:W-:Y:S05]  /*22c60*/  BSYNC B1 ;  /* 0x0000000000017941 */ /* 0x000fea0003800000 */
.L_x_533:
        /* <DEDUP_REMOVED lines=13> */
.L_x_536:
[----:B------:R-:W-:Y:S05]  /*22d40*/  BSYNC B1 ;  /* 0x0000000000017941 */ /* 0x000fea0003800000 */
.L_x_535:
        /* <DEDUP_REMOVED lines=13> */
.L_x_538:
[----:B------:R-:W-:Y:S05]  /*22e20*/  BSYNC B1 ;  /* 0x0000000000017941 */ /* 0x000fea0003800000 */
.L_x_537:
        /* <DEDUP_REMOVED lines=13> */
.L_x_540:
[----:B------:R-:W-:Y:S05]  /*22f00*/  BSYNC B1 ;  /* 0x0000000000017941 */ /* 0x000fea0003800000 */
.L_x_539:
        /* <DEDUP_REMOVED lines=13> */
.L_x_542:
[----:B------:R-:W-:Y:S05]  /*22fe0*/  BSYNC B1 ;  /* 0x0000000000017941 */ /* 0x000fea0003800000 */
.L_x_541:
        /* <DEDUP_REMOVED lines=13> */
.L_x_544:
[----:B------:R-:W-:Y:S05]  /*230c0*/  BSYNC B1 ;  /* 0x0000000000017941 */ /* 0x000fea0003800000 */
.L_x_543:
        /* <DEDUP_REMOVED lines=13> */
.L_x_546:
[----:B------:R-:W-:Y:S05]  /*231a0*/  BSYNC B1 ;  /* 0x0000000000017941 */ /* 0x000fea0003800000 */
.L_x_545:
[----:B--234-:R-:W2:Y:S01]  /*231b0*/  LDL.LU R3, [R1+0x444] ;  /* 0x0004440001037983 */ /* 0x01cea20000300800 */
[----:B-----5:R-:W-:Y:S01]  /*231c0*/  LOP3.LUT R6, R6, 0xff, RZ, 0xc0, !PT ;  /* 0x000000ff06067812 */ /* 0x020fe200078ec0ff */
[----:B------:R-:W-:Y:S01]  /*231d0*/  BSSY B1, `(.L_x_547) ;  /* 0x000000b000017945 */ /* 0x000fe20003800000 */
[----:B------:R-:W-:Y:S02]  /*231e0*/  ISETP.LT.OR P3, PT, R0, 0xf9, !P2 ;  /* 0x000000f90000780c */ /* 0x000fe40005761670 */
[----:B------:R-:W-:Y:S02]  /*231f0*/  F2FP.F16.E4M3.UNPACK_B R6, R6 ;  /* 0x00000006ff06723e */ /* 0x000fe400020006ff */
[----:B------:R-:W-:-:S03]  /*23200*/  PRMT R2, RZ, 0x7610, R2 ;  /* 0x00007610ff027816 */ /* 0x000fc60000000002 */
[----:B------:R-:W-:-:S05]  /*23210*/  HADD2.F32 R6, -RZ, R6.H0_H0 ;  /* 0x20000006ff067230 */ /* 0x000fca0000004100 */
[----:B------:R-:W-:-:S04]  /*23220*/  FMUL R6, R6, UR21 ;  /* 0x0000001506067c20 */ /* 0x000fc80008400000 */
[----:B--2---:R-:W-:-:S05]  /*23230*/  FFMA R6, R3, UR20, R6 ;  /* 0x0000001403067c23 */ /* 0x004fca0008000006 */
[----:B------:R-:W-:-:S05]  /*23240*/  F2FP.SATFINITE.E4M3.F32.PACK_AB_MERGE_C R3, RZ, R6, RZ ;  /* 0x00000006ff03723e */ /* 0x000fca00048070ff */
[----:B------:R2:W-:Y:S01]  /*23250*/  @!P1 STG.E.U8 desc[UR14][R30.64+0xf9], R3 ;  /* 0x0000f9031e009986 */ /* 0x0005e2000c10110e */
[----:B------:R-:W-:Y:S05]  /*23260*/  @P3 BRA `(.L_x_548) ;  /* 0x0000000000043947 */ /* 0x000fea0003800000 */
[----:B------:R3:W5:Y:S02]  /*23270*/  LDG.E.U8 R2, desc[UR14][R4.64+0xf8] ;  /* 0x0000f80e04027981 */ /* 0x000764000c1e1100 */
.L_x_548:
[----:B------:R-:W-:Y:S05]  /*23280*/  BSYNC B1 ;  /* 0x0000000000017941 */ /* 0x000fea0003800000 */
.L_x_547:
[----:B--2---:R-:W2:Y:S01]  /*23290*/  LDL.LU R3, [R1+0x448] ;  /* 0x0004480001037983 */ /* 0x004ea20000300800 */
        /* <DEDUP_REMOVED lines=12> */
.L_x_550:
[----:B------:R-:W-:Y:S05]  /*23360*/  BSYNC B1 ;  /* 0x0000000000017941 */ /* 0x000fea0003800000 */
.L_x_549:
[----:B------:R-:W-:Y:S05]  /*23370*/  @P2 BRA `(.L_x_551) ;  /* 0x0000004800842947 */ /* 0x000fea0003800000 */
[----:B------:R-:W2:Y:S01]  /*23380*/  LDL.LU R2, [R1+0x44c] ;  /* 0x00044c0001027983 */ /* 0x000ea20000300800 */
[----:B-----5:R-:W-:-:S04]  /*23390*/  LOP3.LUT R0, R0, 0xff, RZ, 0xc0, !PT ;  /* 0x000000ff00007812 */ /* 0x020fc800078ec0ff */
[----:B------:R-:W-:-:S05]  /*233a0*/  F2FP.F16.E4M3.UNPACK_B R0, R0 ;  /* 0x00000000ff00723e */ /* 0x000fca00020006ff */
[----:B------:R-:W-:-:S05]  /*233b0*/  HADD2.F32 R0, -RZ, R0.H0_H0 ;  /* 0x20000000ff007230 */ /* 0x000fca0000004100 */
[----:B------:R-:W-:-:S04]  /*233c0*/  FMUL R0, R0, UR21 ;  /* 0x0000001500007c20 */ /* 0x000fc80008400000 */
[----:B--2---:R-:W-:-:S05]  /*233d0*/  FFMA R0, R2, UR20, R0 ;  /* 0x0000001402007c23 */ /* 0x004fca0008000000 */
[----:B------:R-:W-:-:S05]  /*233e0*/  F2FP.SATFINITE.E4M3.F32.PACK_AB_MERGE_C R3, RZ, R0, RZ ;  /* 0x00000000ff03723e */ /* 0x000fca00048070ff */
[----:B------:R2:W-:Y:S01]  /*233f0*/  STG.E.U8 desc[UR14][R28.64+0xf9], R3 ;  /* 0x0000f9031c007986 */ /* 0x0005e2000c10110e */
[----:B------:R-:W-:Y:S05]  /*23400*/  BRA `(.L_x_551) ;  /* 0x0000004800607947 */ /* 0x000fea0003800000 */
.L_x_38:
[----:B------:R-:W-:Y:S01]  /*23410*/  ISETP.GE.AND P1, PT, R34, 0x1, PT ;  /* 0x000000012200780c */ /* 0x000fe20003f26270 */
[----:B------:R-:W-:Y:S01]  /*23420*/  FMUL R3, R3, UR20 ;  /* 0x0000001403037c20 */ /* 0x000fe20008400000 */
[----:B------:R-:W2:Y:S02]  /*23430*/  LDL.LU R37, [R1+0x200] ;  /* 0x0002000001257983 */ /* 0x000ea40000300800 */
[----:B------:R-:W-:Y:S02]  /*23440*/  ISETP.LT.OR P2, PT, R0, 0x2, !P1 ;  /* 0x000000020000780c */ /* 0x000fe40004f41670 */
[----:B------:R-:W-:Y:S01]  /*23450*/  F2FP.SATFINITE.E4M3.F32.PACK_AB_MERGE_C R3, RZ, R3, RZ ;  /* 0x00000003ff03723e */ /* 0x000fe200048070ff */
[----:B-----5:R-:W-:Y:S01]  /*23460*/  FMUL R2, R2, UR20 ;  /* 0x0000001402027c20 */ /* 0x020fe20008400000 */
[----:B------:R-:W-:Y:S01]  /*23470*/  FMUL R4, R4, UR20 ;  /* 0x0000001404047c20 */ /* 0x000fe20008400000 */
[----:B------:R-:W-:Y:S01]  /*23480*/  FMUL R5, R5, UR20 ;  /* 0x0000001405057c20 */ /* 0x000fe20008400000 */
[----:B------:R-:W-:Y:S01]  /*23490*/  ISETP.LT.OR P5, PT, R0, 0x9, !P1 ;  /* 0x000000090000780c */ /* 0x000fe20004fa1670 */
[----:B------:R-:W-:Y:S01]  /*234a0*/  FMUL R6, R6, UR20 ;  /* 0x0000001406067c20 */ /* 0x000fe20008400000 */
[----:B------:R-:W-:Y:S01]  /*234b0*/  FMUL R7, R7, UR20 ;  /* 0x0000001407077c20 */ /* 0x000fe20008400000 */
[----:B------:R-:W-:Y:S01]  /*234c0*/  FMUL R8, R8, UR20 ;  /* 0x0000001408087c20 */ /* 0x000fe20008400000 */
[----:B------:R-:W-:Y:S01]  /*234d0*/  FMUL R9, R9, UR20 ;  /* 0x0000001409097c20 */ /* 0x000fe20008400000 */
[----:B------:R-:W-:Y:S01]  /*234e0*/  FMUL R10, R10, UR20 ;  /* 0x000000140a0a7c20 */ /* 0x000fe20008400000 */
[----:B------:R-:W-:Y:S01]  /*234f0*/  FMUL R11, R11, UR20 ;  /* 0x000000140b0b7c20 */ /* 0x000fe20008400000 */
[----:B------:R0:W-:Y:S01]  /*23500*/  @!P2 STG.E.U8 desc[UR14][R24.64+0x1], R3 ;  /* 0x000001031800a986 */ /* 0x0001e2000c10110e */
[----:B------:R-:W-:-:S02]  /*23510*/  ISETP.LT.OR P2, PT, R0, 0x1, !P1 ;  /* 0x000000010000780c */ /* 0x000fc40004f41670 */
[----:B------:R-:W-:Y:S01]  /*23520*/  F2FP.SATFINITE.E4M3.F32.PACK_AB_MERGE_C R2, RZ, R2, RZ ;  /* 0x00000002ff02723e */ /* 0x000fe200048070ff */
[----:B------:R-:W-:Y:S01]  /*23530*/  FMUL R12, R12, UR20 ;  /* 0x000000140c0c7c20 */ /* 0x000fe20008400000 */
        /* <DEDUP_REMOVED lines=9> */
[----:B------:R-:W-:Y:S01]  /*235d0*/  @!P2 STG.E.U8 desc[UR14][R24.64], R2 ;  /* 0x000000021800a986 */ /* 0x000fe2000c10110e */
[----:B------:R-:W-:Y:S01]  /*235e0*/  ISETP.GE.AND P2, PT, R34, 0x9, PT ;  /* 0x000000092200780c */ /* 0x000fe20003f46270 */
[----:B------:R-:W-:Y:S01]  /*235f0*/  FMUL R22, R22, UR20 ;  /* 0x0000001416167c20 */ /* 0x000fe20008400000 */
[----:B------:R-:W-:Y:S01]  /*23600*/  FMUL R23, R23, UR20 ;  /* 0x0000001417177c20 */ /* 0x000fe20008400000 */
[----:B------:R-:W-:Y:S01]  /*23610*/  FMUL R152, R152, UR20 ;  /* 0x0000001498987c20 */ /* 0x000fe20008400000 */
[----:B------:R-:W-:Y:S01]  /*23620*/  ISETP.LT.OR P3, PT, R0, 0x1, !P2 ;  /* 0x000000010000780c */ /* 0x000fe20005761670 */
[----:B------:R-:W-:Y:S01]  /*23630*/  FMUL R153, R153, UR20 ;  /* 0x0000001499997c20 */ /* 0x000fe20008400000 */
[----:B------:R-:W-:Y:S01]  /*23640*/  F2FP.SATFINITE.E4M3.F32.PACK_AB_MERGE_C R4, RZ, R4, RZ ;  /* 0x00000004ff04723e */ /* 0x000fe200048070ff */
[----:B------:R-:W-:Y:S01]  /*23650*/  FMUL R154, R154, UR20 ;  /* 0x000000149a9a7c20 */ /* 0x000fe20008400000 */
        /* <DEDUP_REMOVED lines=10> */
[----:B------:R-:W-:-:S02]  /*23700*/  ISETP.LT.OR P3, PT, R0, 0x2, !P2 ;  /* 0x000000020000780c */ /* 0x000fc40005761670 */
        /* <DEDUP_REMOVED lines=11> */
[----:B------:R3:W-:Y:S01]  /*237c0*/  @!P3 STG.E.U8 desc[UR14][R26.64+0x1], R5 ;  /* 0x000001051a00b986 */ /* 0x0007e2000c10110e */
[----:B------:R-:W-:-:S03]  /*237d0*/  ISETP.LT.OR P3, PT, R0, 0xa, !P1 ;  /* 0x0000000a0000780c */ /* 0x000fc60004f61670 */
[----:B------:R-:W-:Y:S01]  /*237e0*/  @!P5 STG.E.U8 desc[UR14][R24.64+0x8], R6 ;  /* 0x000008061800d986 */ /* 0x000fe2000c10110e */
[----:B------:R-:W-:Y:S02]  /*237f0*/  ISETP.LT.OR P5, PT, R0, 0x9, !P2 ;  /* 0x000000090000780c */ /* 0x000fe400057a1670 */
[----:B------:R-:W-:Y:S01]  /*23800*/  F2FP.SATFINITE.E4M3.F32.PACK_AB_MERGE_C R8, RZ, R8, RZ ;  /* 0x00000008ff08723e */ /* 0x000fe200048070ff */
[----:B------:R-:W4:Y:S01]  /*23810*/  LDL.LU R36, [R1+0x204] ;  /* 0x0002040001247983 */ /* 0x000f220000300800 */
[----:B------:R-:W-:Y:S02]  /*23820*/  F2FP.SATFINITE.E4M3.F32.PACK_AB_MERGE_C R9, RZ, R9, RZ ;  /* 0x00000009ff09723e */ /* 0x000fe400048070ff */
[----:B------:R-:W-:Y:S01]  /*23830*/  F2FP.SATFINITE.E4M3.F32.PACK_AB_MERGE_C R10, RZ, R10, RZ ;  /* 0x0000000aff0a723e */ /* 0x000fe200048070ff */
[----:B------:R-:W-:Y:S01]  /*23840*/  FMUL R172, R172, UR20 ;  /* 0x00000014acac7c20 */ /* 0x000fe20008400000 */
[----:B------:R-:W-:Y:S01]  /*23850*/  F2FP.SATFINITE.E4M3.F32.PACK_AB_MERGE_C R11, RZ, R11, RZ ;  /* 0x0000000bff0b723e */ /* 0x000fe200048070ff */
[----:B------:R-:W-:Y:S01]  /*23860*/  @!P3 STG.E.U8 desc[UR14][R24.64+0x9], R7 ;  /* 0x000009071800b986 */ /* 0x000fe2000c10110e */
[----:B------:R-:W-:-:S03]  /*23870*/  ISETP.LT.OR P3, PT, R0, 0xa, !P2 ;  /* 0x0000000a0000780c */ /* 0x000fc60005761670 */
[----:B------:R-:W-:Y:S01]  /*23880*/  @!P5 STG.E.U8 desc[UR14][R26.64+0x8], R8 ;  /* 0x000008081a00d986 */ /* 0x000fe2000c10110e */
[C---:B------:R-:W-:Y:S02]  /*23890*/  ISETP.LT.OR P5, PT, R0.reuse, 0x11, !P1 ;  /* 0x000000110000780c */ /* 0x040fe40004fa1670 */
        /* <DEDUP_REMOVED lines=14> */
[----:B------:R-:W4:Y:S04]  /*23980*/  LDL.LU R32, [R1+0x210] ;  /* 0x0002100001207983 */ /* 0x000f280000300800 */
[----:B------:R-:W-:Y:S01]  /*23990*/  @!P3 STG.E.U8 desc[UR14][R24.64+0x11], R11 ;  /* 0x0000110b1800b986 */ /* 0x000fe2000c10110e */
[----:B------:R-:W-:-:S03]  /*239a0*/  ISETP.LT.OR P3, PT, R0, 0x12, !P2 ;  /* 0x000000120000780c */ /* 0x000fc60005761670 */
[----:B------:R-:W-:Y:S01]  /*239b0*/  @!P5 STG.E.U8 desc[UR14][R26.64+0x10], R12 ;  /* 0x0000100c1a00d986 */ /* 0x000fe2000c10110e */
[----:B------:R-:W-:Y:S02]  /*239c0*/  ISETP.LT.OR P5, PT, R0, 0x19, !P1 ;  /* 0x000000190000780c */ /* 0x000fe40004fa1670 */
[----:B------:R-:W-:Y:S01]  /*239d0*/  F2FP.SATFINITE.E4M3.F32.PACK_AB_MERGE_C R19, RZ, R19, RZ ;  /* 0x00000013ff13723e */ /* 0x000fe200048070ff */
[----:B------:R-:W-:Y:S01]  /*239e0*/  FMUL R174, R174, UR20 ;  /* 0x00000014aeae7c20 */ /* 0x000fe20008400000 */
[----:B------:R-:W-:Y:S01]  /*239f0*/  F2FP.SATFINITE.E4M3.F32.PACK_AB_MERGE_C R20, RZ, R20, RZ ;  /* 0x00000014ff14723e */ /* 0x000fe200048070ff */
[----:B------:R-:W-:Y:S01]  /*23a00*/  FMUL R175, R175, UR20 ;  /* 0x00000014afaf7c20 */ /* 0x000fe20008400000 */
[----:B------:R-:W-:Y:S01]  /*23a10*/  F2FP.SATFINITE.E4M3.F32.PACK_AB_MERGE_C R21, RZ, R21, RZ ;  /* 0x00000015ff15723e */ /* 0x000fe200048070ff */
[----:B------:R-:W-:Y:S01]  /*23a20*/  FMUL R176, R176, UR20 ;  /* 0x00000014b0b07c20 */ /* 0x000fe20008400000 */
[C---:B------:R-:W-:Y:S01]  /*23a30*/  ISETP.LT.OR P6, PT, R0.reuse, 0x29, !P2 ;  /* 0x000000290000780c */ /* 0x040fe200057c1670 */
        /* <DEDUP_REMOVED lines=10> */
[----:B------:R-:W-:Y:S01]  /*23ae0*/  F2FP.SATFINITE.E4M3.F32.PACK_AB_MERGE_C R153, RZ, R153, RZ ;  /* 0x00000099ff99723e */ /* 0x000fe200048070ff */
        /* <DEDUP_REMOVED lines=37> */
[----:B0-----:R-:W-:Y:S01]  /*23d40*/  F2FP.SATFINITE.E4M3.F32.PACK_AB_MERGE_C R3, RZ, R166, RZ ;  /* 0x000000a6ff03723e */ /* 0x001fe200048070ff */
[----:B------:R-:W-:Y:S01]  /*23d50*/  FMUL R189, R189, UR20 ;  /* 0x00000014bdbd7c20 */ /* 0x000fe20008400000 */
[----:B------:R-:W-:Y:S01]  /*23d60*/  F2FP.SATFINITE.E4M3.F32.PACK_AB_MERGE_C R167, RZ, R167, RZ ;  /* 0x000000a7ffa7723e */ /* 0x000fe200048070ff */
[----:B------:R-:W-:Y:S01]  /*23d70*/  FMUL R190, R190, UR20 ;  /* 0x00000014bebe7c20 */ /* 0x000fe20008400000 */
[----:B---3--:R-:W-:Y:S01]  /*23d80*/  F2FP.SATFINITE.E4M3.F32.PACK_AB_MERGE_C R5, RZ, R168, RZ ;  /* 0x000000a8ff05723e */ /* 0x008fe200048070ff */
[----:B------:R-:W-:Y:S01]  /*23d90*/  FMUL R191, R191, UR20 ;  /* 0x00000014bfbf7c20 */ /* 0x000fe20008400000 */
[----:B------:R-:W-:Y:S01]  /*23da0*/  F2FP.SATFINITE.E4M3.F32.PACK_AB_MERGE_C R169, RZ, R169, RZ ;  /* 0x000000a9ffa9723e */ /* 0x000fe200048070ff */
[----:B------:R-:W-:Y:S01]  /*23db0*/  @!P3 STG.E.U8 desc[UR14][R24.64+0x29], R23 ;  /* 0x000029171800b986 */ /* 0x000fe2000c10110e */
[----:B------:R-:W-:-:S03]  /*23dc0*/  ISETP.LT.OR P3, PT, R0, 0x31, !P1 ;  /* 0x000000310000780c */ /* 0x000fc60004f61670 */
[----:B------:R-:W-:Y:S01]  /*23dd0*/  @!P6 STG.E.U8 desc[UR14][R26.64+0x28], R152 ;  /* 0x000028981a00e986 */ /* 0x000fe2000c10110e */
[----:B------:R-:W-:-:S03]  /*23de0*/  ISETP.LT.OR P6, PT, R0, 0x32, !P1 ;  /* 0x000000320000780c */ /* 0x000fc60004fc1670 */
[----:B------:R-:W-:Y:S01]  /*23df0*/  @!P5 STG.E.U8 desc[UR14][R26.64+0x29], R153 ;  /* 0x000029991a00d986 */ /* 0x000fe2000c10110e */
[----:B------:R-:W-:Y:S02]  /*23e00*/  ISETP.LT.OR P5, PT, R0, 0x31, !P2 ;  /* 0x000000310000780c */ /* 0x000fe400057a1670 */
[----:B------:R-:W-:Y:S01]  /*23e10*/  F2FP.SATFINITE.E4M3.F32.PACK_AB_MERGE_C R171, RZ, R171, RZ ;  /* 0x000000abffab723e */ /* 0x000fe200048070ff */
[----:B------:R-:W-:Y:S01]  /*23e20*/  FMUL R192, R192, UR20 ;  /* 0x00000014c0c07c20 */ /* 0x000fe20008400000 */
[----:B------:R-:W-:Y:S01]  /*23e30*/  F2FP.SATFINITE.E4M3.F32.PACK_AB_MERGE_C R173, RZ, R173, RZ ;  /* 0x000000adffad723e */ /* 0x000fe200048070ff */
[----:B------:R-:W-:Y:S01]  /*23e40*/  @!P3 STG.E.U8 desc[UR14][R24.64+0x30], R154 ;  /* 0x0000309a1800b986 */ /* 0x000fe2000c10110e */
[----:B------:R-:W-:-:S03]  /*23e50*/  ISETP.LT.OR P3, PT, R0, 0x32, !P2 ;  /* 0x000000320000780c */ /* 0x000fc60005761670 */
[----:B------:R-:W-:Y:S01]  /*23e60*/  @!P6 STG.E.U8 desc[UR14][R24.64+0x31], R155 ;  /* 0x0000319b1800e986 */ /* 0x000fe2000c10110e */
[----:B------:R-:W-:-:S03]  /*23e70*/  ISETP.LT.OR P6, PT, R0, 0x39, !P1 ;  /* 0x000000390000780c */ /* 0x000fc60004fc1670 */
[----:B------:R-:W-:Y:S01]  /*23e80*/  @!P5 STG.E.U8 desc[UR14][R26.64+0x30], R156 ;  /* 0x0000309c1a00d986 */ /* 0x000fe2000c10110e */
[----:B------:R-:W-:Y:S01]  /*23e90*/  ISETP.LT.OR P5, PT, R0, 0x3a, !P1 ;  /* 0x0000003a0000780c */ /* 0x000fe20004fa1670 */
[----:B------:R-:W-:Y:S01]  /*23ea0*/  FMUL R193, R193, UR20 ;  /* 0x00000014c1c17c20 */ /* 0x000fe20008400000 */
[----:B------:R-:W-:Y:S01]  /*23eb0*/  FMUL R194, R194, UR20 ;  /* 0x00000014c2c27c20 */ /* 0x000fe20008400000 */
[----:B------:R-:W-:Y:S01]  /*23ec0*/  FMUL R195, R195, UR20 ;  /* 0x00000014c3c37c20 */ /* 0x000fe20008400000 */
[----:B------:R-:W-:Y:S01]  /*23ed0*/  FMUL R196, R196, UR20 ;  /* 0x00000014c4c47c20 */ /* 0x000fe20008400000 */
        /* <DEDUP_REMOVED lines=30> */
[----:B------:R0:W-:Y:S01]  /*240c0*/  @!P3 STG.E.U8 desc[UR14][R24.64+0x48], R3 ;  /* 0x000048031800b986 */ /* 0x0001e2000c10110e */
[----:B------:R-:W-:-:S03]  /*240d0*/  ISETP.LT.OR P3, PT, R0, 0x4a, !P2 ;  /* 0x0000004a0000780c */ /* 0x000fc60005761670 */
[----:B------:R-:W-:Y:S01]  /*240e0*/  @!P6 STG.E.U8 desc[UR14][R24.64+0x49], R167 ;  /* 0x000049a71800e986 */ /* 0x000fe2000c10110e */
[----:B------:R-:W-:-:S03]  /*240f0*/  ISETP.LT.OR P6, PT, R0, 0x51, !P1 ;  /* 0x000000510000780c */ /* 0x000fc60004fc1670 */
[----:B------:R3:W-:Y:S01]  /*24100*/  @!P5 STG.E.U8 desc[UR14][R26.64+0x48], R5 ;  /* 0x000048051a00d986 */ /* 0x0007e2000c10110e */
[C---:B------:R-:W-:Y:S02]  /*24110*/  ISETP.LT.OR P5, PT, R0.reuse, 0x52, !P1 ;  /* 0x000000520000780c */ /* 0x040fe40004fa1670 */
[----:B0-----:R-:W-:Y:S01]  /*24120*/  F2FP.SATFINITE.E4M3.F32.PACK_AB_MERGE_C R3, RZ, R170, RZ ;  /* 0x000000aaff03723e */ /* 0x001fe200048070ff */
[----:B------:R-:W-:Y:S02]  /*24130*/  FMUL R209, R209, UR20 ;  /* 0x00000014d1d17c20 */ /* 0x000fe40008400000 */
[----:B------:R-:W-:Y:S01]  /*24140*/  @!P3 STG.E.U8 desc[UR14][R26.64+0x49], R169 ;  /* 0x000049a91a00b986 */ /* 0x000fe2000c10110e */
[----:B------:R-:W-:-:S03]  /*24150*/  ISETP.LT.OR P3, PT, R0, 0x51, !P2 ;  /* 0x000000510000780c */ /* 0x000fc60005761670 */
[----:B------:R0:W-:Y:S01]  /*24160*/  @!P6 STG.E.U8 desc[UR14][R24.64+0x50], R3 ;  /* 0x000050031800e986 */ /* 0x0001e2000c10110e */
[C---:B------:R-:W-:Y:S02]  /*24170*/  ISETP.LT.OR P6, PT, R0.reuse, 0x52, !P2 ;  /* 0x000000520000780c */ /* 0x040fe400057c1670 */
[----:B---3--:R-:W-:Y:S01]  /*24180*/  F2FP.SATFINITE.E4M3.F32.PACK_AB_MERGE_C R5, RZ, R172, RZ ;  /* 0x000000acff05723e */ /* 0x008fe200048070ff */
        /* <DEDUP_REMOVED lines=10> */
[----:B0-----:R-:W-:Y:S01]  /*24230*/  F2FP.SATFINITE.E4M3.F32.PACK_AB_MERGE_C R3, RZ, R174, RZ ;  /* 0x000000aeff03723e */ /* 0x001fe200048070ff */
[----:B------:R-:W-:Y:S01]  /*24240*/  FMUL R214, R214, UR20 ;  /* 0x00000014d6d67c20 */ /* 0x000fe20008400000 */
[----:B------:R-:W-:Y:S01]  /*24250*/  F2FP.SATFINITE.E4M3.F32.PACK_AB_MERGE_C R175, RZ, R175, RZ ;  /* 0x000000afffaf723e */ /* 0x000fe200048070ff */
[----:B------:R-:W-:Y:S01]  /*24260*/  FMUL R215, R215, UR20 ;  /* 0x00000014d7d77c20 */ /* 0x000fe20008400000 */
[----:B------:R-:W-:Y:S01]  /*24270*/  FMUL R216, R216, UR20 ;  /* 0x00000014d8d87c20 */ /* 0x000fe20008400000 */
[----:B------:R0:W-:Y:S01]  /*24280*/  @!P5 STG.E.U8 desc[UR14][R24.64+0x58], R3 ;  /* 0x000058031800d986 */ /* 0x0001e2000c10110e */
[C---:B------:R-:W-:Y:S02]  /*24290*/  ISETP.LT.OR P5, PT, R0.reuse, 0x5a, !P2 ;  /* 0x0000005a0000780c */ /* 0x040fe400057a1670 */
[----:B---3--:R-:W-:Y:S01]  /*242a0*/  F2FP.SATFINITE.E4M3.F32.PACK_AB_MERGE_C R5, RZ, R176, RZ ;  /* 0x000000b0ff05723e */ /* 0x008fe200048070ff */
[----:B------:R-:W-:Y:S01]  /*242b0*/  @!P3 STG.E.U8 desc[UR14][R24.64+0x59], R175 ;  /* 0x000059af1800b986 */ /* 0x000fe2000c10110e */
[----:B------:R-:W-:-:S03]  /*242c0*/  ISETP.LT.OR P3, PT, R0, 0x61, !P1 ;  /* 0x000000610000780c */ /* 0x000fc60004f61670 */
[----:B------:R3:W-:Y:S01]  /*242d0*/  @!P6 STG.E.U8 desc[UR14][R26.64+0x58], R5 ;  /* 0x000058051a00e986 */ /* 0x0007e2000c10110e */
[----:B------:R-:W-:Y:S02]  /*242e0*/  ISETP.LT.OR P6, PT, R0, 0x62, !P1 ;  /* 0x000000620000780c */ /* 0x000fe40004fc1670 */
[----:B------:R-:W-:Y:S01]  /*242f0*/  F2FP.SATFINITE.E4M3.F32.PACK_AB_MERGE_C R177, RZ, R177, RZ ;  /* 0x000000b1ffb1723e */ /* 0x000fe200048070ff */
[----:B------:R-:W-:Y:S01]  /*24300*/  FMUL R217, R217, UR20 ;  /* 0x00000014d9d97c20 */ /* 0x000fe20008400000 */
[----:B0-----:R-:W-:Y:S01]  /*24310*/  F2FP.SATFINITE.E4M3.F32.PACK_AB_MERGE_C R3, RZ, R178, RZ ;  /* 0x000000b2ff03723e */ /* 0x001fe200048070ff */
[----:B------:R-:W-:Y:S01]  /*24320*/  FMUL R218, R218, UR20 ;  /* 0x00000014dada7c20 */ /* 0x000fe20008400000 */
[----:B------:R-:W-:Y:S01]  /*24330*/  F2FP.SATFINITE.E4M3.F32.PACK_AB_MERGE_C R179, RZ, R179, RZ ;  /* 0x000000b3ffb3723e */ /* 0x000fe200048070ff */
[----:B------:R-:W-:Y:S01]  /*24340*/  @!P5 STG.E.U8 desc[UR14][R26.64+0x59], R177 ;  /* 0x000059b11a00d986 */ /* 0x000fe2000c10110e */
[----:B------:R-:W-:-:S03]  /*24350*/  ISETP.LT.OR P5, PT, R0, 0x61, !P2 ;  /* 0x000000610000780c */ /* 0x000fc600057a1670 */
[----:B------:R0:W-:Y:S01]  /*24360*/  @!P3 STG.E.U8 desc[UR14][R24.64+0x60], R3 ;  /* 0x000060031800b986 */ /* 0x0001e2000c10110e */
[----:B------:R-:W-:-:S03]  /*24370*/  ISETP.LT.OR P3, PT, R0, 0x62, !P2 ;  /* 0x000000620000780c */ /* 0x000fc60005761670 */
[----:B------:R-:W-:Y:S01]  /*24380*/  @!P6 STG.E.U8 desc[UR14][R24.64+0x61], R179 ;  /* 0x000061b31800e986 */ /* 0x000fe2000c10110e */
[----:B------:R-:W-:Y:S02]  /*24390*/  ISETP.LT.OR P6, PT, R0, 0x69, !P1 ;  /* 0x000000690000780c */ /* 0x000fe40004fc1670 */
[----:B---3--:R-:W-:Y:S01]  /*243a0*/  F2FP.SATFINITE.E4M3.F32.PACK_AB_MERGE_C R5, RZ, R180, RZ ;  /* 0x000000b4ff05723e */ /* 0x008fe200048070ff */
[----:B------:R-:W-:Y:S01]  /*243b0*/  FMUL R219, R219, UR20 ;  /* 0x00000014dbdb7c20 */ /* 0x000fe20008400000 */
[----:B------:R-:W-:Y:S01]  /*243c0*/  F2FP.SATFINITE.E4M3.F32.PACK_AB_MERGE_C R181, RZ, R181, RZ ;  /* 0x000000b5ffb5723e */ /* 0x000fe200048070ff */
[----:B------:R-:W-:Y:S01]  /*243d0*/  FMUL R220, R220, UR20 ;  /* 0x00000014dcdc7c20 */ /* 0x000fe20008400000 */
[----:B------:R-:W-:Y:S01]  /*243e0*/  FMUL R221, R221, UR20 ;  /* 0x00000014dddd7c20 */ /* 0x000fe20008400000 */
[----:B------:R3:W-:Y:S01]  /*243f0*/  @!P5 STG.E.U8 desc[UR14][R26.64+0x60], R5 ;  /* 0x000060051a00d986 */ /* 0x0007e2000c10110e */
[C---:B------:R-:W-:Y:S02]  /*24400*/  ISETP.LT.OR P5, PT, R0.reuse, 0x6a, !P1 ;  /* 0x0000006a0000780c */ /* 0x040fe40004fa1670 */
[----:B0-----:R-:W-:Y:S01]  /*24410*/  F2FP.SATFINITE.E4M3.F32.PACK_AB_MERGE_C R3, RZ, R182, RZ ;  /* 0x000000b6ff03723e */ /* 0x001fe200048070ff */
[----:B------:R-:W-:Y:S01]  /*24420*/  @!P3 STG.E.U8 desc[UR14][R26.64+0x61], R181 ;  /* 0x000061b51a00b986 */ /* 0x000fe2000c10110e */
[----:B------:R-:W-:-:S03]  /*24430*/  ISETP.LT.OR P3, PT, R0, 0x69, !P2 ;  /* 0x000000690000780c */ /* 0x000fc60005761670 */
[----:B------:R0:W-:Y:S01]  /*24440*/  @!P6 STG.E.U8 desc[UR14][R24.64+0x68], R3 ;  /* 0x000068031800e986 */ /* 0x0001e2000c10110e */
[----:B------:R-:W-:Y:S02]  /*24450*/  ISETP.LT.OR P6, PT, R0, 0x6a, !P2 ;  /* 0x0000006a0000780c */ /* 0x000fe400057c1670 */
[----:B------:R-:W-:Y:S01]  /*24460*/  F2FP.SATFINITE.E4M3.F32.PACK_AB_MERGE_C R183, RZ, R183, RZ ;  /* 0x000000b7ffb7723e */ /* 0x000fe200048070ff */
[----:B------:R-:W-:Y:S01]  /*24470*/  FMUL R222, R222, UR20 ;  /* 0x00000014dede7c20 */ /* 0x000fe20008400000 */
[----:B---3--:R-:W-:Y:S01]  /*24480*/  F2FP.SATFINITE.E4M3.F32.PACK_AB_MERGE_C R5, RZ, R184, RZ ;  /* 0x000000b8ff05723e */ /* 0x008fe200048070ff */
        /* <DEDUP_REMOVED lines=57> */
[----:B------:R-:W4:Y:S01]  /*24820*/  LDL.LU R39, [R1+0x214] ;  /* 0x0002140001277983 */ /* 0x000f220000300800 */
[----:B---3--:R-:W-:-:S03]  /*24830*/  F2FP.SATFINITE.E4M3.F32.PACK_AB_MERGE_C R5, RZ, R200, RZ ;  /* 0x000000c8ff05723e */ /* 0x008fc600048070ff */
[----:B------:R0:W-:Y:S01]  /*24840*/  @!P5 STG.E.U8 desc[UR14][R24.64+0x88], R3 ;  /* 0x000088031800d986 */ /* 0x0001e2000c10110e */
[----:B------:R-:W-:-:S03]  /*24850*/  ISETP.LT.OR P5, PT, R0, 0x8a, !P2 ;  /* 0x0000008a0000780c */ /* 0x000fc600057a1670 */
[----:B------:R-:W-:Y:S01]  /*24860*/  @!P3 STG.E.U8 desc[UR14][R24.64+0x89], R199 ;  /* 0x000089c71800b986 */ /* 0x000fe2000c10110e */
[----:B------:R-:W-:-:S03]  /*24870*/  ISETP.LT.OR P3, PT, R0, 0x91, !P1 ;  /* 0x000000910000780c */ /* 0x000fc60004f61670 */
[----:B------:R3:W-:Y:S01]  /*24880*/  @!P6 STG.E.U8 desc[UR14][R26.64+0x88], R5 ;  /* 0x000088051a00e986 */ /* 0x0007e2000c10110e */
[----:B------:R-:W-:Y:S02]  /*24890*/  ISETP.LT.OR P6, PT, R0, 0x92, !P1 ;  /* 0x000000920000780c */ /* 0x000fe40004fc1670 */
[----:B------:R-:W-:Y:S01]  /*248a0*/  F2FP.SATFINITE.E4M3.F32.PACK_AB_MERGE_C R201, RZ, R201, RZ ;  /* 0x000000c9ffc9723e */ /* 0x000fe200048070ff */
[----:B------:R-:W-:Y:S01]  /*248b0*/  FMUL R235, R235, UR20 ;  /* 0x00000014ebeb7c20 */ /* 0x000fe20008400000 */
[----:B0-----:R-:W-:Y:S01]  /*248c0*/  F2FP.SATFINITE.E4M3.F32.PACK_AB_MERGE_C R3, RZ, R202, RZ ;  /* 0x000000caff03723e */ /* 0x001fe200048070ff */
[----:B------:R-:W4:Y:S01]  /*248d0*/  LDL.LU R38, [R1+0x218] ;  /* 0x0002180001267983 */ /* 0x000f220000300800 */
[----:B------:R-:W-:Y:S01]  /*248e0*/  F2FP.SATFINITE.E4M3.F32.PACK_AB_MERGE_C R203, RZ, R203, RZ ;  /* 0x000000cbffcb723e */ /* 0x000fe200048070ff */
[----:B------:R-:W-:Y:S01]  /*248f0*/  FMUL R236, R236, UR20 ;  /* 0x00000014ecec7c20 */ /* 0x000fe20008400000 */
[----:B------:R-:W-:Y:S01]  /*24900*/  F2FP.SATFINITE.E4M3.F32.PACK_AB_MERGE_C R205, RZ, R205, RZ ;  /* 0x000000cdffcd723e */ /* 0x000fe200048070ff */
[----:B------:R-:W-:Y:S01]  /*24910*/  @!P5 STG.E.U8 desc[UR14][R26.64+0x89], R201 ;  /* 0x000089c91a00d986 */ /* 0x000fe2000c10110e */
[C---:B------:R-:W-:Y:S01]  /*24920*/  ISETP.LT.OR P5, PT, R0.reuse, 0x91, !P2 ;  /* 0x000000910000780c */ /* 0x040fe200057a1670 */
[----:B--2---:R-:W-:Y:S01]  /*24930*/  FMUL R2, R37, UR20 ;  /* 0x0000001425027c20 */ /* 0x004fe20008400000 */
[----:B---3--:R-:W-:Y:S01]  /*24940*/  F2FP.SATFINITE.E4M3.F32.PACK_AB_MERGE_C R5, RZ, R204, RZ ;  /* 0x000000ccff05723e */ /* 0x008fe200048070ff */
[----:B------:R0:W-:Y:S01]  /*24950*/  @!P3 STG.E.U8 desc[UR14][R24.64+0x90], R3 ;  /* 0x000090031800b986 */ /* 0x0001e2000c10110e */
[C---:B------:R-:W-:Y:S01]  /*24960*/  ISETP.LT.OR P3, PT, R0.reuse, 0x92, !P2 ;  /* 0x000000920000780c */ /* 0x040fe20005761670 */
[----:B------:R-:W-:Y:S01]  /*24970*/  FMUL R237, R237, UR20 ;  /* 0x00000014eded7c20 */ /* 0x000fe20008400000 */
[----:B------:R-:W-:Y:S01]  /*24980*/  F2FP.SATFINITE.E4M3.F32.PACK_AB_MERGE_C R207, RZ, R207, RZ ;  /* 0x000000cfffcf723e */ /* 0x000fe200048070ff */
[----:B------:R-:W-:Y:S01]  /*24990*/  @!P6 STG.E.U8 desc[UR14][R24.64+0x91], R203 ;  /* 0x000091cb1800e986 */ /* 0x000fe2000c10110e */
[----:B------:R-:W-:-:S02]  /*249a0*/  ISETP.LT.OR P6, PT, R0, 0x99, !P1 ;  /* 0x000000990000780c */ /* 0x000fc40004fc1670 */
[----:B------:R-:W-:Y:S01]  /*249b0*/  F2FP.SATFINITE.E4M3.F32.PACK_AB_MERGE_C R209, RZ, R209, RZ ;  /* 0x000000d1ffd1723e */ /* 0x000fe200048070ff */
[----:B------:R-:W2:Y:S01]  /*249c0*/  LDL.LU R37, [R1+0x21c] ;  /* 0x00021c0001257983 */ /* 0x000ea20000300800 */
[----:B------:R-:W-:Y:S02]  /*249d0*/  F2FP.SATFINITE.E4M3.F32.PACK_AB_MERGE_C R211, RZ, R211, RZ ;  /* 0x000000d3ffd3723e */ /* 0x000fe400048070ff */
[----:B------:R-:W-:Y:S01]  /*249e0*/  F2FP.SATFINITE.E4M3.F32.PACK_AB_MERGE_C R213, RZ, R213, RZ ;  /* 0x000000d5ffd5723e */ /* 0x000fe200048070ff */
[----:B------:R3:W-:Y:S01]  /*249f0*/  @!P5 STG.E.U8 desc[UR14][R26.64+0x90], R5 ;  /* 0x000090051a00d986 */ /* 0x0007e2000c10110e */
[C---:B------:R-:W-:Y:S02]  /*24a00*/  ISETP.LT.OR P5, PT, R0.reuse, 0x9a, !P1 ;  /* 0x0000009a0000780c */ /* 0x040fe40004fa1670 */
[----:B0-----:R-:W-:Y:S01]  /*24a10*/  F2FP.SATFINITE.E4M3.F32.PACK_AB_MERGE_C R3, RZ, R206, RZ ;  /* 0x000000ceff03723e */ /* 0x001fe200048070ff */
[----:B------:R-:W-:Y:S01]  /*24a20*/  @!P3 STG.E.U8 desc[UR14][R26.64+0x91], R205 ;  /* 0x000091cd1a00b986 */ /* 0x000fe2000c10110e */
[----:B------:R-:W-:-:S02]  /*24a30*/  ISETP.LT.OR P3, PT, R0, 0x99, !P2 ;  /* 0x000000990000780c */ /* 0x000fc40005761670 */
[----:B------:R-:W-:Y:S01]  /*24a40*/  F2FP.SATFINITE.E4M3.F32.PACK_AB_MERGE_C R215, RZ, R215, RZ ;  /* 0x000000d7ffd7723e */ /* 0x000fe200048070ff */
[----:B------:R0:W-:Y:S01]  /*24a50*/  @!P6 STG.E.U8 desc[UR14][R24.64+0x98], R3 ;  /* 0x000098031800e986 */ /* 0x0001e2000c10110e */
[C---:B------:R-:W-:Y:S02]  /*24a60*/  ISETP.LT.OR P6, PT, R0.reuse, 0x9a, !P2 ;  /* 0x0000009a0000780c */ /* 0x040fe400057c1670 */
[----:B------:R-:W-:Y:S02]  /*24a70*/  F2FP.SATFINITE.E4M3.F32.PACK_AB_MERGE_C R217, RZ, R217, RZ ;  /* 0x000000d9ffd9723e */ /* 0x000fe400048070ff */
[----:B---3--:R-:W-:Y:S01]  /*24a80*/  F2FP.SATFINITE.E4M3.F32.PACK_AB_MERGE_C R5, RZ, R208, RZ ;  /* 0x000000d0ff05723e */ /* 0x008fe200048070ff */
[----:B------:R-:W-:Y:S01]  /*24a90*/  @!P5 STG.E.U8 desc[UR14][R24.64+0x99], R207 ;  /* 0x000099cf1800d986 */ /* 0x000fe2000c10110e */
[C---:B------:R-:W-:Y:S02]  /*24aa0*/  ISETP.LT.OR P5, PT, R0.reuse, 0xa1, !P1 ;  /* 0x000000a10000780c */ /* 0x040fe40004fa1670 */
[----:B------:R-:W-:Y:S01]  /*24ab0*/  F2FP.SATFINITE.E4M3.F32.PACK_AB_MERGE_C R219, RZ, R219, RZ ;  /* 0x000000dbffdb723e */ /* 0x000fe200048070ff */
[----:B------:R3:W-:Y:S01]  /*24ac0*/  @!P3 STG.E.U8 desc[UR14][R26.64+0x98], R5 ;  /* 0x000098051a00b986 */ /* 0x0007e2000c10110e */
[----:B------:R-:W-:-:S02]  /*24ad0*/  ISETP.LT.OR P3, PT, R0, 0xa2, !P1 ;  /* 0x000000a20000780c */ /* 0x000fc40004f61670 */
[----:B0-----:R-:W-:Y:S01]  /*24ae0*/  F2FP.SATFINITE.E4M3.F32.PACK_AB_MERGE_C R3, RZ, R210, RZ ;  /* 0x000000d2ff03723e */ /* 0x001fe200048070ff */
[----:B------:R-:W-:Y:S01]  /*24af0*/  @!P6 STG.E.U8 desc[UR14][R26.64+0x99], R209 ;  /* 0x000099d11a00e986 */ /* 0x000fe2000c10110e */
[C---:B------:R-:W-:Y:S02]  /*24b00*/  ISETP.LT.OR P6, PT, R0.reuse, 0xa1, !P2 ;  /* 0x000000a10000780c */ /* 0x040fe400057c1670 */
[----:B------:R-:W-:Y:S02]  /*24b10*/  F2FP.SATFINITE.E4M3.F32.PACK_AB_MERGE_C R221, RZ, R221, RZ ;  /* 0x000000ddffdd723e */ /* 0x000fe400048070ff */
[----:B------:R-:W-:Y:S01]  /*24b20*/  F2FP.SATFINITE.E4M3.F32.PACK_AB_MERGE_C R223, RZ, R223, RZ ;  /* 0x000000dfffdf723e */ /* 0x000fe200048070ff */
[----:B------:R0:W-:Y:S01]  /*24b30*/  @!P5 STG.E.U8 desc[UR14][R24.64+0xa0], R3 ;  /* 0x0000a0031800d986 */ /* 0x0001e2000c10110e */
[C---:B------:R-:W-:Y:S02]  /*24b40*/  ISETP.LT.OR P5, PT, R0.reuse, 0xa2, !P2 ;  /* 0x000000a20000780c */ /* 0x040fe400057a1670 */
[----:B---3--:R-:W-:Y:S01]  /*24b50*/  F2FP.SATFINITE.E4M3.F32.PACK_AB_MERGE_C R5, RZ, R212, RZ ;  /* 0x000000d4ff05723e */ /* 0x008fe200048070ff */
[----:B------:R-:W-:Y:S01]  /*24b60*/  @!P3 STG.E.U8 desc[UR14][R24.64+0xa1], R211 ;  /* 0x0000a1d31800b986 */ /* 0x000fe2000c10110e */
[----:B------:R-:W-:-:S02]  /*24b70*/  ISETP.LT.OR P3, PT, R0, 0xa9, !P1 ;  /* 0x000000a90000780c */ /* 0x000fc40004f61670 */
[----:B------:R-:W-:Y:S01]  /*24b80*/  F2FP.SATFINITE.E4M3.F32.PACK_AB_MERGE_C R225, RZ, R225, RZ ;  /* 0x000000e1ffe1723e */ /* 0x000fe200048070ff */
[----:B------:R3:W-:Y:S01]  /*24b90*/  @!P6 STG.E.U8 desc[UR14][R26.64+0xa0], R5 ;  /* 0x0000a0051a00e986 */ /* 0x0007e2000c10110e */
[C---:B------:R-:W-:Y:S02]  /*24ba0*/  ISETP.LT.OR P6, PT, R0.reuse, 0xaa, !P1 ;  /* 0x000000aa0000780c */ /* 0x040fe40004fc1670 */
[----:B------:R-:W-:Y:S02]  /*24bb0*/  F2FP.SATFINITE.E4M3.F32.PACK_AB_MERGE_C R227, RZ, R227, RZ ;  /* 0x000000e3ffe3723e */ /* 0x000fe400048070ff */
[----:B0-----:R-:W-:Y:S01]  /*24bc0*/  F2FP.SATFINITE.E4M3.F32.PACK_AB_MERGE_C R3, RZ, R214, RZ ;  /* 0x000000d6ff03723e */ /* 0x001fe200048070ff */
[----:B------:R-:W-:Y:S01]  /*24bd0*/  @!P5 STG.E.U8 desc[UR14][R26.64+0xa1], R213 ;  /* 0x0000a1d51a00d986 */ /* 0x000fe2000c10110e */
[C---:B------:R-:W-:Y:S02]  /*24be0*/  ISETP.LT.OR P5, PT, R0.reuse, 0xa9, !P2 ;  /* 0x000000a90000780c */ /* 0x040fe400057a1670 */
[----:B------:R-:W-:Y:S01]  /*24bf0*/  F2FP.SATFINITE.E4M3.F32.PACK_AB_MERGE_C R229, RZ, R229, RZ ;  /* 0x000000e5ffe5723e */ /* 0x000fe200048070ff */
[----:B------:R0:W-:Y:S01]  /*24c00*/  @!P3 STG.E.U8 desc[UR14][R24.64+0xa8], R3 ;  /* 0x0000a8031800b986 */ /* 0x0001e2000c10110e */
[----:B------:R-:W-:-:S02]  /*24c10*/  ISETP.LT.OR P3, PT, R0, 0xaa, !P2 ;  /* 0x000000aa0000780c */ /* 0x000fc40005761670 */
[----:B---3--:R-:W-:Y:S01]  /*24c20*/  F2FP.SATFINITE.E4M3.F32.PACK_AB_MERGE_C R5, RZ, R216, RZ ;  /* 0x000000d8ff05723e */ /* 0x008fe200048070ff */
[----:B------:R-:W-:Y:S01]  /*24c30*/  @!P6 STG.E.U8 desc[UR14][R24.64+0xa9], R215 ;  /* 0x0000a9d71800e986 */ /* 0x000fe2000c10110e */
[C---:B------:R-:W-:Y:S02]  /*24c40*/  ISETP.LT.OR P6, PT, R0.reuse, 0xb1, !P1 ;  /* 0x000000b10000780c */ /* 0x040fe40004fc1670 */
        /* <DEDUP_REMOVED lines=19> */
[----:B------:R-:W-:-:S05]  /*24d80*/  ISETP.LT.OR P6, PT, R0, 0xb9, !P2 ;  /* 0x000000b90000780c */ /* 0x000fca00057c1670 */
[----:B------:R0:W-:Y:S01]  /*24d90*/  @!P5 STG.E.U8 desc[UR14][R24.64+0xb8], R3 ;  /* 0x0000b8031800d986 */ /* 0x0001e2000c10110e */
[C---:B------:R-:W-:Y:S02]  /*24da0*/  ISETP.LT.OR P5, PT, R0.reuse, 0xba, !P2 ;  /* 0x000000ba0000780c */ /* 0x040fe400057a1670 */
[----:B---3--:R-:W-:Y:S01]  /*24db0*/  F2FP.SATFINITE.E4M3.F32.PACK_AB_MERGE_C R5, RZ, R224, RZ ;  /* 0x000000e0ff05723e */ /* 0x008fe200048070ff */
[----:B------:R-:W-:Y:S01]  /*24dc0*/  @!P3 STG.E.U8 desc[UR14][R24.64+0xb9], R223 ;  /* 0x0000b9df1800b986 */ /* 0x000fe2000c10110e */
[----:B------:R-:W-:-:S03]  /*24dd0*/  ISETP.LT.OR P3, PT, R0, 0xc1, !P1 ;  /* 0x000000c10000780c */ /* 0x000fc60004f61670 */
[----:B------:R3:W-:Y:S01]  /*24de0*/  @!P6 STG.E.U8 desc[UR14][R26.64+0xb8], R5 ;  /* 0x0000b8051a00e986 */ /* 0x0007e2000c10110e */
[----:B------:R-:W-:Y:S02]  /*24df0*/  ISETP.LT.OR P6, PT, R0, 0xc2, !P1 ;  /* 0x000000c20000780c */ /* 0x000fe40004fc1670 */
[----:B0-----:R-:W-:-:S03]  /*24e00*/  F2FP.SATFINITE.E4M3.F32.PACK_AB_MERGE_C R3, RZ, R226, RZ ;  /* 0x000000e2ff03723e */ /* 0x001fc600048070ff */
[----:B------:R-:W-:Y:S01]  /*24e10*/  @!P5 STG.E.U8 desc[UR14][R26.64+0xb9], R225 ;  /* 0x0000b9e11a00d986 */ /* 0x000fe2000c10110e */
[----:B------:R-:W-:-:S03]  /*24e20*/  ISETP.LT.OR P5, PT, R0, 0xc1, !P2 ;  /* 0x000000c10000780c */ /* 0x000fc600057a1670 */
[----:B------:R0:W-:Y:S01]  /*24e30*/  @!P3 STG.E.U8 desc[UR14][R24.64+0xc0], R3 ;  /* 0x0000c0031800b986 */ /* 0x0001e2000c10110e */
[C---:B------:R-:W-:Y:S02]  /*24e40*/  ISETP.LT.OR P3, PT, R0.reuse, 0xc2, !P2 ;  /* 0x000000c20000780c */ /* 0x040fe40005761670 */
[----:B---3--:R-:W-:Y:S01]  /*24e50*/  F2FP.SATFINITE.E4M3.F32.PACK_AB_MERGE_C R5, RZ, R228, RZ ;  /* 0x000000e4ff05723e */ /* 0x008fe200048070ff */
[----:B------:R-:W-:Y:S01]  /*24e60*/  @!P6 STG.E.U8 desc[UR14][R24.64+0xc1], R227 ;  /* 0x0000c1e31800e986 */ /* 0x000fe2000c10110e */
[----:B------:R-:W-:-:S05]  /*24e70*/  ISETP.LT.OR P6, PT, R0, 0xc9, !P1 ;  /* 0x000000c90000780c */ /* 0x000fca0004fc1670 */
[----:B------:R3:W-:Y:S01]  /*24e80*/  @!P5 STG.E.U8 desc[UR14][R26.64+0xc0], R5 ;  /* 0x0000c0051a00d986 */ /* 0x0007e2000c10110e */
[C---:B------:R-:W-:Y:S02]  /*24e90*/  ISETP.LT.OR P5, PT, R0.reuse, 0xca, !P1 ;  /* 0x000000ca0000780c */ /* 0x040fe40004fa1670 */
[----:B0-----:R-:W-:Y:S01]  /*24ea0*/  F2FP.SATFINITE.E4M3.F32.PACK_AB_MERGE_C R3, RZ, R230, RZ ;  /* 0x000000e6ff03723e */ /* 0x001fe200048070ff */
[----:B------:R-:W-:Y:S01]  /*24eb0*/  @!P3 STG.E.U8 desc[UR14][R26.64+0xc1], R229 ;  /* 0x0000c1e51a00b986 */ /* 0x000fe2000c10110e */
[----:B------:R-:W-:-:S03]  /*24ec0*/  ISETP.LT.OR P3, PT, R0, 0xc9, !P2 ;  /* 0x000000c90000780c */ /* 0x000fc60005761670 */
[----:B------:R0:W-:Y:S01]  /*24ed0*/  @!P6 STG.E.U8 desc[UR14][R24.64+0xc8], R3 ;  /* 0x0000c8031800e986 */ /* 0x0001e2000c10110e */
[----:B------:R-:W-:Y:S02]  /*24ee0*/  ISETP.LT.OR P6, PT, R0, 0xca, !P2 ;  /* 0x000000ca0000780c */ /* 0x000fe400057c1670 */
[----:B---3--:R-:W-:-:S03]  /*24ef0*/  F2FP.SATFINITE.E4M3.F32.PACK_AB_MERGE_C R5, RZ, R232, RZ ;  /* 0x000000e8ff05723e */ /* 0x008fc600048070ff */
[----:B------:R-:W-:Y:S01]  /*24f00*/  @!P5 STG.E.U8 desc[UR14][R24.64+0xc9], R231 ;  /* 0x0000c9e71800d986 */ /* 0x000fe2000c10110e */
[----:B------:R-:W-:-:S03]  /*24f10*/  ISETP.LT.OR P5, PT, R0, 0xd1, !P1 ;  /* 0x000000d10000780c */ /* 0x000fc60004fa1670 */
[----:B------:R3:W-:Y:S01]  /*24f20*/  @!P3 STG.E.U8 desc[UR14][R26.64+0xc8], R5 ;  /* 0x0000c8051a00b986 */ /* 0x0007e2000c10110e */
[C---:B------:R-:W-:Y:S02]  /*24f30*/  ISETP.LT.OR P3, PT, R0.reuse, 0xd2, !P1 ;  /* 0x000000d20000780c */ /* 0x040fe40004f61670 */
[----:B0-----:R-:W-:Y:S01]  /*24f40*/  F2FP.SATFINITE.E4M3.F32.PACK_AB_MERGE_C R3, RZ, R234, RZ ;  /* 0x000000eaff03723e */ /* 0x001fe200048070ff */
[----:B------:R-:W-:Y:S01]  /*24f50*/  @!P6 STG.E.U8 desc[UR14][R26.64+0xc9], R233 ;  /* 0x0000c9e91a00e986 */ /* 0x000fe2000c10110e */
[----:B------:R-:W-:Y:S01]  /*24f60*/  ISETP.LT.OR P6, PT, R0, 0xd1, !P2 ;  /* 0x000000d10000780c */ /* 0x000fe200057c1670 */
[----:B----4-:R-:W-:-:S04]  /*24f70*/  FMUL R2, R35, UR20 ;  /* 0x0000001423027c20 */ /* 0x010fc80008400000 */
[----:B------:R0:W-:Y:S01]  /*24f80*/  @!P5 STG.E.U8 desc[UR14][R24.64+0xd0], R3 ;  /* 0x0000d0031800d986 */ /* 0x0001e2000c10110e */
[C---:B------:R-:W-:Y:S02]  /*24f90*/  ISETP.LT.OR P5, PT, R0.reuse, 0xd2, !P2 ;  /* 0x000000d20000780c */ /* 0x040fe400057a1670 */
[----:B---3--:R-:W-:Y:S01]  /*24fa0*/  F2FP.SATFINITE.E4M3.F32.PACK_AB_MERGE_C R5, RZ, R236, RZ ;  /* 0x000000ecff05723e */ /* 0x008fe200048070ff */
[----:B------:R-:W-:Y:S01]  /*24fb0*/  @!P3 STG.E.U8 desc[UR14][R24.64+0xd1], R235 ;  /* 0x0000d1eb1800b986 */ /* 0x000fe2000c10110e */
[----:B------:R-:W-:-:S03]  /*24fc0*/  ISETP.LT.OR P3, PT, R0, 0xd9, !P1 ;  /* 0x000000d90000780c */ /* 0x000fc60004f61670 */
[----:B------:R3:W-:Y:S01]  /*24fd0*/  @!P6 STG.E.U8 desc[UR14][R26.64+0xd0], R5 ;  /* 0x0000d0051a00e986 */ /* 0x0007e2000c10110e */
[----:B------:R-:W-:Y:S01]  /*24fe0*/  ISETP.LT.OR P6, PT, R0, 0xda, !P1 ;  /* 0x000000da0000780c */ /* 0x000fe20004fc1670 */
[----:B0-----:R-:W-:Y:S02]  /*24ff0*/  FMUL R3, R36, UR20 ;  /* 0x0000001424037c20 */ /* 0x001fe40008400000 */
[----:B------:R-:W4:Y:S03]  /*25000*/  LDL.LU R36, [R1+0x220] ;  /* 0x0002200001247983 */ /* 0x000f260000300800 */
[----:B------:R-:W-:Y:S01]  /*25010*/  F2FP.SATFINITE.E4M3.F32.PACK_AB_MERGE_C R9, RZ, R3, RZ ;  /* 0x00000003ff09723e */ /* 0x000fe200048070ff */
[----:B------:R-:W4:Y:S01]  /*25020*/  LDL.LU R35, [R1+0x224] ;  /* 0x0002240001237983 */ /* 0x000f220000300800 */
[----:B---3--:R-:W-:Y:S01]  /*25030*/  F2FP.SATFINITE.E4M3.F32.PACK_AB_MERGE_C R5, RZ, R2, RZ ;  /* 0x00000002ff05723e */ /* 0x008fe200048070ff */
[----:B------:R-:W-:Y:S01]  /*25040*/  FMUL R2, R33, UR20 ;  /* 0x0000001421027c20 */ /* 0x000fe20008400000 */
[----:B------:R-:W-:Y:S01]  /*25050*/  FMUL R3, R32, UR20 ;  /* 0x0000001420037c20 */ /* 0x000fe20008400000 */
[----:B------:R-:W3:Y:S04]  /*25060*/  LDL.LU R33, [R1+0x228] ;  /* 0x0002280001217983 */ /* 0x000ee80000300800 */
[----:B------:R-:W3:Y:S04]  /*25070*/  LDL.LU R32, [R1+0x22c] ;  /* 0x00022c0001207983 */ /* 0x000ee80000300800 */
[----:B------:R-:W-:Y:S01]  /*25080*/  @!P5 STG.E.U8 desc[UR14][R26.64+0xd1], R237 ;  /* 0x0000d1ed1a00d986 */ /* 0x000fe2000c10110e */
[----:B------:R-:W-:-:S03]  /*25090*/  ISETP.LT.OR P5, PT, R0, 0xd9, !P2 ;  /* 0x000000d90000780c */ /* 0x000fc600057a1670 */
[----:B------:R0:W-:Y:S01]  /*250a0*/  @!P3 STG.E.U8 desc[UR14][R24.64+0xd8], R7 ;  /* 0x0000d8071800b986 */ /* 0x0001e2000c10110e */
[----:B------:R-:W-:-:S03]  /*250b0*/  ISETP.LT.OR P3, PT, R0, 0xda, !P2 ;  /* 0x000000da0000780c */ /* 0x000fc60005761670 */
[----:B------:R1:W-:Y:S01]  /*250c0*/  @!P6 STG.E.U8 desc[UR14][R24.64+0xd9], R9 ;  /* 0x0000d9091800e986 */ /* 0x0003e2000c10110e */
[----:B------:R-:W-:Y:S02]  /*250d0*/  ISETP.LT.OR P6, PT, R0, 0xe1, !P1 ;  /* 0x000000e10000780c */ /* 0x000fe40004fc1670 */
[----:B------:R-:W-:Y:S01]  /*250e0*/  F2FP.SATFINITE.E4M3.F32.PACK_AB_MERGE_C R11, RZ, R2, RZ ;  /* 0x00000002ff0b723e */ /* 0x000fe200048070ff */
[----:B------:R-:W3:Y:S04]  /*250f0*/  LDL.LU R40, [R1+0x230] ;  /* 0x0002300001287983 */ /* 0x000ee80000300800 */
[----:B------:R1:W-:Y:S01]  /*25100*/  @!P5 STG.E.U8 desc[UR14][R26.64+0xd8], R5 ;  /* 0x0000d8051a00d986 */ /* 0x0003e2000c10110e */
[----:B0-----:R-:W-:-:S03]  /*25110*/  F2FP.SATFINITE.E4M3.F32.PACK_AB_MERGE_C R7, RZ, R3, RZ ;  /* 0x00000003ff07723e */ /* 0x001fc600048070ff */
[----:B------:R-:W-:Y:S04]  /*25120*/  @!P3 STG.E.U8 desc[UR14][R26.64+0xd9], R11 ;  /* 0x0000d90b1a00b986 */ /* 0x000fe8000c10110e */
[----:B------:R0:W-:Y:S01]  /*25130*/  @!P6 STG.E.U8 desc[UR14][R24.64+0xe0], R7 ;  /* 0x0000e0071800e986 */ /* 0x0001e2000c10110e */
[----:B------:R-:W-:-:S03]  /*25140*/  FMUL R4, R39, UR20 ;  /* 0x0000001427047c20 */ /* 0x000fc60008400000 */
[----:B------:R-:W3:Y:S02]  /*25150*/  LDL.LU R39, [R1+0x234] ;  /* 0x0002340001277983 */ /* 0x000ee40000300800 */
[----:B-1----:R-:W-:Y:S01]  /*25160*/  F2FP.SATFINITE.E4M3.F32.PACK_AB_MERGE_C R9, RZ, R4, RZ ;  /* 0x00000004ff09723e */ /* 0x002fe200048070ff */
[----:B------:R-:W-:Y:S02]  /*25170*/  FMUL R2, R38, UR20 ;  /* 0x0000001426027c20 */ /* 0x000fe40008400000 */
[----:B------:R-:W3:Y:S03]  /*25180*/  LDL.LU R38, [R1+0x238] ;  /* 0x0002380001267983 */ /* 0x000ee60000300800 */
[----:B------:R-:W-:Y:S01]  /*25190*/  F2FP.SATFINITE.E4M3.F32.PACK_AB_MERGE_C R5, RZ, R2, RZ ;  /* 0x00000002ff05723e */ /* 0x000fe200048070ff */
[----:B--2---:R-:W-:Y:S02]  /*251a0*/  FMUL R3, R37, UR20 ;  /* 0x0000001425037c20 */ /* 0x004fe40008400000 */
[----:B------:R-:W2:Y:S03]  /*251b0*/  LDL.LU R37, [R1+0x23c] ;  /* 0x00023c0001257983 */ /* 0x000ea60000300800 */
[----:B------:R-:W-:Y:S01]  /*251c0*/  F2FP.SATFINITE.E4M3.F32.PACK_AB_MERGE_C R13, RZ, R3, RZ ;  /* 0x00000003ff0d723e */ /* 0x000fe200048070ff */
[----:B----4-:R-:W-:-:S02]  /*251d0*/  FMUL R2, R36, UR20 ;  /* 0x0000001424027c20 */ /* 0x010fc40008400000 */
[----:B------:R-:W4:Y:S03]  /*251e0*/  LDL.LU R36, [R1+0x240] ;  /* 0x0002400001247983 */ /* 0x000f260000300800 */
[----:B0-----:R-:W-:Y:S01]  /*251f0*/  F2FP.SATFINITE.E4M3.F32.PACK_AB_MERGE_C R7, RZ, R2, RZ ;  /* 0x00000002ff07723e */ /* 0x001fe200048070ff */
[----:B------:R-:W-:Y:S02]  /*25200*/  FMUL R2, R35, UR20 ;  /* 0x0000001423027c20 */ /* 0x000fe40008400000 */
[----:B------:R-:W4:Y:S01]  /*25210*/  LDL.LU R35, [R1+0x244] ;  /* 0x0002440001237983 */ /* 0x000f220000300800 */
[----:B---3--:R-:W-:-:S03]  /*25220*/  FMUL R3, R33, UR20 ;  /* 0x0000001421037c20 */ /* 0x008fc60008400000 */
[----:B------:R-:W3:Y:S01]  /*25230*/  LDL.LU R33, [R1+0x248] ;  /* 0x0002480001217983 */ /* 0x000ee20000300800 */
[----:B------:R-:W-:-:S03]  /*25240*/  FMUL R4, R32, UR20 ;  /* 0x0000001420047c20 */ /* 0x000fc60008400000 */
[----:B------:R-:W3:Y:S01]  /*25250*/  LDL.LU R32, [R1+0x24c] ;  /* 0x00024c0001207983 */ /* 0x000ee20000300800 */
[C---:B------:R-:W-:Y:S02]  /*25260*/  ISETP.LT.OR P5, PT, R0.reuse, 0xe2, !P1 ;  /* 0x000000e20000780c */ /* 0x040fe40004fa1670 */
[C---:B------:R-:W-:Y:S02]  /*25270*/  ISETP.LT.OR P3, PT, R0.reuse, 0xe1, !P2 ;  /* 0x000000e10000780c */ /* 0x040fe40005761670 */
[----:B------:R-:W-:-:S09]  /*25280*/  ISETP.LT.OR P6, PT, R0, 0xe2, !P2 ;  /* 0x000000e20000780c */ /* 0x000fd200057c1670 */
[----:B------:R0:W-:Y:S01]  /*25290*/  @!P5 STG.E.U8 desc[UR14][R24.64+0xe1], R9 ;  /* 0x0000e1091800d986 */ /* 0x0001e2000c10110e */
[----:B------:R-:W-:-:S03]  /*252a0*/  ISETP.LT.OR P5, PT, R0, 0xe9, !P1 ;  /* 0x000000e90000780c */ /* 0x000fc60004fa1670 */
[----:B------:R1:W-:Y:S01]  /*252b0*/  @!P3 STG.E.U8 desc[UR14][R26.64+0xe0], R5 ;  /* 0x0000e0051a00b986 */ /* 0x0003e2000c10110e */
[----:B------:R-:W-:-:S03]  /*252c0*/  ISETP.LT.OR P3, PT, R0, 0xea, !P1 ;  /* 0x000000ea0000780c */ /* 0x000fc60004f61670 */
[----:B------:R-:W-:Y:S01]  /*252d0*/  @!P6 STG.E.U8 desc[UR14][R26.64+0xe1], R13 ;  /* 0x0000e10d1a00e986 */ /* 0x000fe2000c10110e */
[----:B------:R-:W-:Y:S02]  /*252e0*/  ISETP.LT.OR P6, PT, R0, 0xe9, !P2 ;  /* 0x000000e90000780c */ /* 0x000fe400057c1670 */
[----:B0-----:R-:W-:-:S03]  /*252f0*/  F2FP.SATFINITE.E4M3.F32.PACK_AB_MERGE_C R9, RZ, R2, RZ ;  /* 0x00000002ff09723e */ /* 0x001fc600048070ff */
[----:B------:R0:W-:Y:S01]  /*25300*/  @!P5 STG.E.U8 desc[UR14][R24.64+0xe8], R7 ;  /* 0x0000e8071800d986 */ /* 0x0001e2000c10110e */
[----:B------:R-:W-:Y:S01]  /*25310*/  ISETP.LT.OR P5, PT, R0, 0xea, !P2 ;  /* 0x000000ea0000780c */ /* 0x000fe200057a1670 */
[----:B------:R-:W-:Y:S01]  /*25320*/  FMUL R2, R40, UR20 ;  /* 0x0000001428027c20 */ /* 0x000fe20008400000 */
[----:B-1----:R-:W-:Y:S02]  /*25330*/  F2FP.SATFINITE.E4M3.F32.PACK_AB_MERGE_C R5, RZ, R3, RZ ;  /* 0x00000003ff05723e */ /* 0x002fe400048070ff */
[----:B------:R-:W-:Y:S01]  /*25340*/  F2FP.SATFINITE.E4M3.F32.PACK_AB_MERGE_C R11, RZ, R4, RZ ;  /* 0x00000004ff0b723e */ /* 0x000fe200048070ff */
[----:B------:R-:W-:Y:S01]  /*25350*/  @!P3 STG.E.U8 desc[UR14][R24.64+0xe9], R9 ;  /* 0x0000e9091800b986 */ /* 0x000fe2000c10110e */
[----:B0-----:R-:W-:-:S03]  /*25360*/  F2FP.SATFINITE.E4M3.F32.PACK_AB_MERGE_C R7, RZ, R2, RZ ;  /* 0x00000002ff07723e */ /* 0x001fc600048070ff */
[----:B------:R0:W-:Y:S04]  /*25370*/  @!P6 STG.E.U8 desc[UR14][R26.64+0xe8], R5 ;  /* 0x0000e8051a00e986 */ /* 0x0001e8000c10110e */
[----:B------:R1:W-:Y:S01]  /*25380*/  @!P5 STG.E.U8 desc[UR14][R26.64+0xe9], R11 ;  /* 0x0000e90b1a00d986 */ /* 0x0003e2000c10110e */
[----:B------:R-:W-:-:S05]  /*25390*/  FMUL R3, R39, UR20 ;  /* 0x0000001427037c20 */ /* 0x000fca0008400000 */
[----:B------:R-:W-:Y:S01]  /*253a0*/  F2FP.SATFINITE.E4M3.F32.PACK_AB_MERGE_C R13, RZ, R3, RZ ;  /* 0x00000003ff0d723e */ /* 0x000fe200048070ff */
[----:B------:R-:W-:-:S05]  /*253b0*/  FMUL R2, R38, UR20 ;  /* 0x0000001426027c20 */ /* 0x000fca0008400000 */
[----:B0-----:R-:W-:Y:S01]  /*253c0*/  F2FP.SATFINITE.E4M3.F32.PACK_AB_MERGE_C R5, RZ, R2, RZ ;  /* 0x00000002ff05723e */ /* 0x001fe200048070ff */
[----:B--2---:R-:W-:Y:S02]  /*253d0*/  FMUL R3, R37, UR20 ;  /* 0x0000001425037c20 */ /* 0x004fe40008400000 */
[----:B------:R-:W2:Y:S04]  /*253e0*/  LDL.LU R37, [R1+0x250] ;  /* 0x0002500001257983 */ /* 0x000ea80000300800 */
[----:B------:R-:W2:Y:S01]  /*253f0*/  LDL.LU R39, [R1+0x254] ;  /* 0x0002540001277983 */ /* 0x000ea20000300800 */
[----:B------:R-:W-:Y:S01]  /*25400*/  F2FP.SATFINITE.E4M3.F32.PACK_AB_MERGE_C R9, RZ, R3, RZ ;  /* 0x00000003ff09723e */ /* 0x000fe200048070ff */
[----:B----4-:R-:W-:Y:S02]  /*25410*/  FMUL R4, R36, UR20 ;  /* 0x0000001424047c20 */ /* 0x010fe40008400000 */
[----:B------:R-:W4:Y:S03]  /*25420*/  LDL.LU R36, [R1+0x258] ;  /* 0x0002580001247983 */ /* 0x000f260000300800 */
[----:B-1----:R-:W-:Y:S01]  /*25430*/  F2FP.SATFINITE.E4M3.F32.PACK_AB_MERGE_C R11, RZ, R4, RZ ;  /* 0x00000004ff0b723e */ /* 0x002fe200048070ff */
[----:B------:R-:W-:-:S02]  /*25440*/  FMUL R2, R35, UR20 ;  /* 0x0000001423027c20 */ /* 0x000fc40008400000 */
[----:B------:R-:W4:Y:S01]  /*25450*/  LDL.LU R35, [R1+0x25c] ;  /* 0x00025c0001237983 */ /* 0x000f220000300800 */
[----:B---3--:R-:W-:-:S03]  /*25460*/  FMUL R3, R33, UR20 ;  /* 0x0000001421037c20 */ /* 0x008fc60008400000 */
[----:B------:R-:W3:Y:S01]  /*25470*/  LDL.LU R33, [R1+0x260] ;  /* 0x0002600001217983 */ /* 0x000ee20000300800 */
[----:B------:R-:W-:-:S03]  /*25480*/  FMUL R4, R32, UR20 ;  /* 0x0000001420047c20 */ /* 0x000fc60008400000 */
[----:B------:R-:W3:Y:S01]  /*25490*/  LDL.LU R32, [R1+0x264] ;  /* 0x0002640001207983 */ /* 0x000ee20000300800 */
[C---:B------:R-:W-:Y:S02]  /*254a0*/  ISETP.LT.OR P3, PT, R0.reuse, 0xf1, !P1 ;  /* 0x000000f10000780c */ /* 0x040fe40004f61670 */
[C---:B------:R-:W-:Y:S01]  /*254b0*/  ISETP.LT.OR P6, PT, R0.reuse, 0xf2, !P1 ;  /* 0x000000f20000780c */ /* 0x040fe20004fc1670 */
[----:B------:R-:W3:Y:S01]  /*254c0*/  LDL.LU R38, [R1+0x268] ;  /* 0x0002680001267983 */ /* 0x000ee20000300800 */
[----:B------:R-:W-:-:S09]  /*254d0*/  ISETP.LT.OR P5, PT, R0, 0xf1, !P2 ;  /* 0x000000f10000780c */ /* 0x000fd200057a1670 */
[----:B------:R0:W-:Y:S01]  /*254e0*/  @!P3 STG.E.U8 desc[UR14][R24.64+0xf0], R7 ;  /* 0x0000f0071800b986 */ /* 0x0001e2000c10110e */
[----:B------:R-:W-:-:S03]  /*254f0*/  ISETP.LT.OR P3, PT, R0, 0xf2, !P2 ;  /* 0x000000f20000780c */ /* 0x000fc60005761670 */
[----:B------:R1:W-:Y:S01]  /*25500*/  @!P6 STG.E.U8 desc[UR14][R24.64+0xf1], R13 ;  /* 0x0000f10d1800e986 */ /* 0x0003e2000c10110e */
[C---:B------:R-:W-:Y:S02]  /*25510*/  ISETP.LT.OR P6, PT, R0.reuse, 0xf9, !P1 ;  /* 0x000000f90000780c */ /* 0x040fe40004fc1670 */
[----:B------:R-:W-:Y:S01]  /*25520*/  ISETP.LT.OR P1, PT, R0, 0xfa, !P1 ;  /* 0x000000fa0000780c */ /* 0x000fe20004f21670 */
[----:B------:R1:W-:Y:S01]  /*25530*/  @!P5 STG.E.U8 desc[UR14][R26.64+0xf0], R5 ;  /* 0x0000f0051a00d986 */ /* 0x0003e2000c10110e */
[----:B0-----:R-:W-:Y:S02]  /*25540*/  F2FP.SATFINITE.E4M3.F32.PACK_AB_MERGE_C R7, RZ, R3, RZ ;  /* 0x00000003ff07723e */ /* 0x001fe400048070ff */
[----:B-1----:R-:W-:Y:S02]  /*25550*/  F2FP.SATFINITE.E4M3.F32.PACK_AB_MERGE_C R13, RZ, R4, RZ ;  /* 0x00000004ff0d723e */ /* 0x002fe400048070ff */
[----:B------:R-:W-:Y:S01]  /*25560*/  F2FP.SATFINITE.E4M3.F32.PACK_AB_MERGE_C R5, RZ, R2, RZ ;  /* 0x00000002ff05723e */ /* 0x000fe200048070ff */
[----:B------:R0:W-:Y:S04]  /*25570*/  @!P3 STG.E.U8 desc[UR14][R26.64+0xf1], R9 ;  /* 0x0000f1091a00b986 */ /* 0x0001e8000c10110e */
[----:B------:R1:W-:Y:S04]  /*25580*/  @!P6 STG.E.U8 desc[UR14][R24.64+0xf8], R11 ;  /* 0x0000f80b1800e986 */ /* 0x0003e8000c10110e */
[----:B------:R4:W-:Y:S01]  /*25590*/  @!P1 STG.E.U8 desc[UR14][R24.64+0xf9], R5 ;  /* 0x0000f90518009986 */ /* 0x0009e2000c10110e */
[----:B--2---:R-:W-:-:S03]  /*255a0*/  FMUL R2, R37, UR20 ;  /* 0x0000001425027c20 */ /* 0x004fc60008400000 */
[----:B------:R-:W2:Y:S01]  /*255b0*/  LDL.LU R37, [R1+0x26c] ;  /* 0x00026c0001257983 */ /* 0x000ea20000300800 */
[----:B------:R-:W-:-:S03]  /*255c0*/  FMUL R3, R39, UR20 ;  /* 0x0000001427037c20 */ /* 0x000fc60008400000 */
[----:B------:R-:W2:Y:S01]  /*255d0*/  LDL.LU R39, [R1+0x270] ;  /* 0x0002700001277983 */ /* 0x000ea20000300800 */
[----:B0-----:R-:W-:Y:S02]  /*255e0*/  F2FP.SATFINITE.E4M3.F32.PACK_AB_MERGE_C R9, RZ, R2, RZ ;  /* 0x00000002ff09723e */ /* 0x001fe400048070ff */
[----:B-1----:R-:W-:Y:S01]  /*255f0*/  F2FP.SATFINITE.E4M3.F32.PACK_AB_MERGE_C R11, RZ, R3, RZ ;  /* 0x00000003ff0b723e */ /* 0x002fe200048070ff */
[----:B----4-:R-:W-:Y:S02]  /*25600*/  FMUL R4, R36, UR20 ;  /* 0x0000001424047c20 */ /* 0x010fe40008400000 */
[----:B------:R-:W4:Y:S03]  /*25610*/  LDL.LU R36, [R1+0x274] ;  /* 0x0002740001247983 */ /* 0x000f260000300800 */
[----:B------:R-:W-:Y:S01]  /*25620*/  F2FP.SATFINITE.E4M3.F32.PACK_AB_MERGE_C R5, RZ, R4, RZ ;  /* 0x00000004ff05723e */ /* 0x000fe200048070ff */
[----:B------:R-:W-:-:S02]  /*25630*/  FMUL R2, R35, UR20 ;  /* 0x0000001423027c20 */ /* 0x000fc40008400000 */
[----:B------:R-:W4:Y:S01]  /*25640*/  LDL.LU R35, [R1+0x278] ;  /* 0x0002780001237983 */ /* 0x000f220000300800 */
[----:B---3--:R-:W-:-:S03]  /*25650*/  FMUL R3, R33, UR20 ;  /* 0x0000001421037c20 */ /* 0x008fc60008400000 */
[----:B------:R-:W3:Y:S01]  /*25660*/  LDL.LU R33, [R1+0x27c] ;  /* 0x00027c0001217983 */ /* 0x000ee20000300800 */
[----:B------:R-:W-:-:S03]  /*25670*/  FMUL R4, R32, UR20 ;  /* 0x0000001420047c20 */ /* 0x000fc60008400000 */
[----:B------:R-:W3:Y:S01]  /*25680*/  LDL.LU R32, [R1+0x280] ;  /* 0x0002800001207983 */ /* 0x000ee20000300800 */
[C---:B------:R-:W-:Y:S02]  /*25690*/  ISETP.LT.OR P5, PT, R0.reuse, 0xf9, !P2 ;  /* 0x000000f90000780c */ /* 0x040fe400057a1670 */
[----:B------:R-:W-:Y:S02]  /*256a0*/  ISETP.LT.OR P2, PT, R0, 0xfa, !P2 ;  /* 0x000000fa0000780c */ /* 0x000fe40005741670 */
[C---:B------:R-:W-:Y:S02]  /*256b0*/  ISETP.GE.AND P6, PT, R34.reuse, 0x81, PT ;  /* 0x000000812200780c */ /* 0x040fe40003fc6270 */
[----:B------:R-:W-:Y:S02]  /*256c0*/  ISETP.GE.AND P3, PT, R34, 0x89, PT ;  /* 0x000000892200780c */ /* 0x000fe40003f66270 */
[----:B------:R-:W-:-:S05]  /*256d0*/  ISETP.LT.OR P1, PT, R0, 0x1, !P6 ;  /* 0x000000010000780c */ /* 0x000fca0007721670 */
[----:B------:R0:W-:Y:S01]  /*256e0*/  @!P5 STG.E.U8 desc[UR14][R26.64+0xf8], R7 ;  /* 0x0000f8071a00d986 */ /* 0x0001e2000c10110e */
[----:B------:R-:W-:-:S03]  /*256f0*/  ISETP.LT.OR P5, PT, R0, 0x1, !P3 ;  /* 0x000000010000780c */ /* 0x000fc60005fa1670 */
[----:B------:R1:W-:Y:S01]  /*25700*/  @!P2 STG.E.U8 desc[UR14][R26.64+0xf9], R13 ;  /* 0x0000f90d1a00a986 */ /* 0x0003e2000c10110e */
[----:B------:R-:W-:-:S03]  /*25710*/  ISETP.LT.OR P2, PT, R0, 0x2, !P6 ;  /* 0x000000020000780c */ /* 0x000fc60007741670 */
[----:B------:R1:W-:Y:S01]  /*25720*/  @!P1 STG.E.U8 desc[UR14][R30.64], R9 ;  /* 0x000000091e009986 */ /* 0x0003e2000c10110e */
[----:B------:R-:W-:Y:S02]  /*25730*/  ISETP.LT.OR P1, PT, R0, 0x2, !P3 ;  /* 0x000000020000780c */ /* 0x000fe40005f21670 */
[----:B0-----:R-:W-:Y:S01]  /*25740*/  F2FP.SATFINITE.E4M3.F32.PACK_AB_MERGE_C R7, RZ, R2, RZ ;  /* 0x00000002ff07723e */ /* 0x001fe200048070ff */
[----:B------:R-:W-:Y:S02]  /*25750*/  FMUL R2, R38, UR20 ;  /* 0x0000001426027c20 */ /* 0x000fe40008400000 */
[----:B------:R-:W3:Y:S04]  /*25760*/  LDL.LU R38, [R1+0x284] ;  /* 0x0002840001267983 */ /* 0x000ee80000300800 */
[----:B------:R-:W-:Y:S04]  /*25770*/  @!P2 STG.E.U8 desc[UR14][R30.64+0x1], R11 ;  /* 0x0000010b1e00a986 */ /* 0x000fe8000c10110e */
[----:B------:R0:W-:Y:S01]  /*25780*/  @!P5 STG.E.U8 desc[UR14][R28.64], R5 ;  /* 0x000000051c00d986 */ /* 0x0001e2000c10110e */
[----:B------:R-:W-:-:S02]  /*25790*/  ISETP.LT.OR P5, PT, R0, 0xa, !P6 ;  /* 0x0000000a0000780c */ /* 0x000fc400077a1670 */
[----:B-1----:R-:W-:Y:S02]  /*257a0*/  F2FP.SATFINITE.E4M3.F32.PACK_AB_MERGE_C R13, RZ, R3, RZ ;  /* 0x00000003ff0d723e */ /* 0x002fe400048070ff */
[----:B------:R-:W-:Y:S01]  /*257b0*/  F2FP.SATFINITE.E4M3.F32.PACK_AB_MERGE_C R9, RZ, R4, RZ ;  /* 0x00000004ff09723e */ /* 0x000fe200048070ff */
[----:B------:R1:W-:Y:S01]  /*257c0*/  @!P1 STG.E.U8 desc[UR14][R28.64+0x1], R7 ;  /* 0x000001071c009986 */ /* 0x0003e2000c10110e */
[----:B0-----:R-:W-:-:S07]  /*257d0*/  F2FP.SATFINITE.E4M3.F32.PACK_AB_MERGE_C R5, RZ, R2, RZ ;  /* 0x00000002ff05723e */ /* 0x001fce00048070ff */
[----:B------:R0:W-:Y:S01]  /*257e0*/  @!P5 STG.E.U8 desc[UR14][R30.64+0x9], R9 ;  /* 0x000009091e00d986 */ /* 0x0001e2000c10110e */
[----:B--2---:R-:W-:-:S03]  /*257f0*/  FMUL R3, R37, UR20 ;  /* 0x0000001425037c20 */ /* 0x004fc60008400000 */
[----:B------:R-:W2:Y:S01]  /*25800*/  LDL.LU R37, [R1+0x288] ;  /* 0x0002880001257983 */ /* 0x000ea20000300800 */
[----:B------:R-:W-:-:S03]  /*25810*/  FMUL R4, R39, UR20 ;  /* 0x0000001427047c20 */ /* 0x000fc60008400000 */
[----:B------:R-:W2:Y:S01]  /*25820*/  LDL.LU R39, [R1+0x28c] ;  /* 0x00028c0001277983 */ /* 0x000ea20000300800 */
[----:B------:R-:W-:Y:S02]  /*25830*/  F2FP.SATFINITE.E4M3.F32.PACK_AB_MERGE_C R11, RZ, R3, RZ ;  /* 0x00000003ff0b723e */ /* 0x000fe400048070ff */
[----:B-1----:R-:W-:Y:S01]  /*25840*/  F2FP.SATFINITE.E4M3.F32.PACK_AB_MERGE_C R7, RZ, R4, RZ ;  /* 0x00000004ff07723e */ /* 0x002fe200048070ff */
[----:B----4-:R-:W-:Y:S02]  /*25850*/  FMUL R2, R36, UR20 ;  /* 0x0000001424027c20 */ /* 0x010fe40008400000 */
[----:B------:R-:W4:Y:S03]  /*25860*/  LDL.LU R36, [R1+0x290] ;  /* 0x0002900001247983 */ /* 0x000f260000300800 */
[----:B0-----:R-:W-:Y:S01]  /*25870*/  F2FP.SATFINITE.E4M3.F32.PACK_AB_MERGE_C R9, RZ, R2, RZ ;  /* 0x00000002ff09723e */ /* 0x001fe200048070ff */
[----:B------:R-:W-:-:S02]  /*25880*/  FMUL R3, R35, UR20 ;  /* 0x0000001423037c20 */ /* 0x000fc40008400000 */
        /* <DEDUP_REMOVED lines=11> */
[----:B------:R-:W-:Y:S02]  /*25940*/  ISETP.LT.OR P1, PT, R0, 0x11, !P3 ;  /* 0x000000110000780c */ /* 0x000fe40005f21670 */
[----:B0-----:R-:W-:-:S07]  /*25950*/  F2FP.SATFINITE.E4M3.F32.PACK_AB_MERGE_C R13, RZ, R3, RZ ;  /* 0x00000003ff0d723e */ /* 0x001fce00048070ff */
[----:B------:R0:W-:Y:S01]  /*25960*/  @!P2 STG.E.U8 desc[UR14][R28.64+0x9], R11 ;  /* 0x0000090b1c00a986 */ /* 0x0001e2000c10110e */
[----:B------:R-:W-:Y:S01]  /*25970*/  ISETP.LT.OR P2, PT, R0, 0x12, !P6 ;  /* 0x000000120000780c */ /* 0x000fe20007741670 */
[----:B------:R-:W-:Y:S02]  /*25980*/  FMUL R3, R38, UR20 ;  /* 0x0000001426037c20 */ /* 0x000fe40008400000 */
[----:B------:R0:W-:Y:S01]  /*25990*/  @!P5 STG.E.U8 desc[UR14][R30.64+0x10], R7 ;  /* 0x000010071e00d986 */ /* 0x0001e2000c10110e */
[----:B------:R-:W-:-:S03]  /*259a0*/  ISETP.LT.OR P5, PT, R0, 0x12, !P3 ;  /* 0x000000120000780c */ /* 0x000fc60005fa1670 */
[----:B------:R-:W3:Y:S01]  /*259b0*/  LDL.LU R38, [R1+0x2a0] ;  /* 0x0002a00001267983 */ /* 0x000ee20000300800 */
[----:B-1----:R-:W-:Y:S02]  /*259c0*/  F2FP.SATFINITE.E4M3.F32.PACK_AB_MERGE_C R5, RZ, R4, RZ ;  /* 0x00000004ff05723e */ /* 0x002fe400048070ff */
[----:B0-----:R-:W-:Y:S02]  /*259d0*/  F2FP.SATFINITE.E4M3.F32.PACK_AB_MERGE_C R11, RZ, R3, RZ ;  /* 0x00000003ff0b723e */ /* 0x001fe400048070ff */
        /* <DEDUP_REMOVED lines=22> */
[----:B------:R-:W-:Y:S01]  /*25b40*/  @!P2 STG.E.U8 desc[UR14][R30.64+0x19], R11 ;  /* 0x0000190b1e00a986 */ /* 0x000fe2000c10110e */
[----:B------:R-:W-:-:S03]  /*25b50*/  ISETP.LT.OR P2, PT, R0, 0x1a, !P3 ;  /* 0x0000001a0000780c */ /* 0x000fc60005f41670 */
[----:B------:R0:W-:Y:S01]  /*25b60*/  @!P1 STG.E.U8 desc[UR14][R30.64+0x18], R7 ;  /* 0x000018071e009986 */ /* 0x0001e2000c10110e */
[----:B------:R-:W-:-:S03]  /*25b70*/  ISETP.LT.OR P1, PT, R0, 0x21, !P6 ;  /* 0x000000210000780c */ /* 0x000fc60007721670 */
[----:B------:R1:W-:Y:S01]  /*25b80*/  @!P5 STG.E.U8 desc[UR14][R28.64+0x18], R9 ;  /* 0x000018091c00d986 */ /* 0x0003e2000c10110e */
[----:B------:R-:W-:-:S05]  /*25b90*/  ISETP.LT.OR P5, PT, R0, 0x22, !P6 ;  /* 0x000000220000780c */ /* 0x000fca00077a1670 */
[----:B------:R1:W-:Y:S01]  /*25ba0*/  @!P2 STG.E.U8 desc[UR14][R28.64+0x19], R5 ;  /* 0x000019051c00a986 */ /* 0x0003e2000c10110e */
[----:B0-----:R-:W-:-:S03]  /*25bb0*/  F2FP.SATFINITE.E4M3.F32.PACK_AB_MERGE_C R7, RZ, R4, RZ ;  /* 0x00000004ff07723e */ /* 0x001fc600048070ff */
[----:B------:R-:W-:Y:S01]  /*25bc0*/  @!P1 STG.E.U8 desc[UR14][R30.64+0x20], R13 ;  /* 0x0000200d1e009986 */ /* 0x000fe2000c10110e */
[----:B------:R-:W-:Y:S01]  /*25bd0*/  ISETP.LT.OR P1, PT, R0, 0x21, !P3 ;  /* 0x000000210000780c */ /* 0x000fe20005f21670 */
[----:B------:R-:W-:Y:S02]  /*25be0*/  FMUL R4, R38, UR20 ;  /* 0x0000001426047c20 */ /* 0x000fe40008400000 */
[----:B------:R-:W3:Y:S01]  /*25bf0*/  LDL.LU R38, [R1+0x2bc] ;  /* 0x0002bc0001267983 */ /* 0x000ee20000300800 */
[----:B-1----:R-:W-:Y:S02]  /*25c00*/  F2FP.SATFINITE.E4M3.F32.PACK_AB_MERGE_C R9, RZ, R2, RZ ;  /* 0x00000002ff09723e */ /* 0x002fe400048070ff */
[----:B------:R-:W-:Y:S02]  /*25c10*/  F2FP.SATFINITE.E4M3.F32.PACK_AB_MERGE_C R11, RZ, R3, RZ ;  /* 0x00000003ff0b723e */ /* 0x000fe400048070ff */
[----:B------:R-:W-:Y:S01]  /*25c20*/  F2FP.SATFINITE.E4M3.F32.PACK_AB_MERGE_C R5, RZ, R4, RZ ;  /* 0x00000004ff05723e */ /* 0x000fe200048070ff */
[----:B------:R0:W-:Y:S04]  /*25c30*/  @!P5 STG.E.U8 desc[UR14][R30.64+0x21], R7 ;  /* 0x000021071e00d986 */ /* 0x0001e8000c10110e */
[----:B------:R1:W-:Y:S01]  /*25c40*/  @!P1 STG.E.U8 desc[UR14][R28.64+0x20], R9 ;  /* 0x000020091c009986 */ /* 0x0003e2000c10110e */
[----:B--2---:R-:W-:-:S03]  /*25c50*/  FMUL R2, R37, UR20 ;  /* 0x0000001425027c20 */ /* 0x004fc60008400000 */
[----:B------:R-:W2:Y:S01]  /*25c60*/  LDL.LU R37, [R1+0x2c0] ;  /* 0x0002c00001257983 */ /* 0x000ea20000300800 */
[----:B------:R-:W-:-:S03]  /*25c70*/  FMUL R3, R39, UR20 ;  /* 0x0000001427037c20 */ /* 0x000fc60008400000 */
[----:B------:R-:W2:Y:S01]  /*25c80*/  LDL.LU R39, [R1+0x2c4] ;  /* 0x0002c40001277983 */ /* 0x000ea20000300800 */
[----:B0-----:R-:W-:Y:S02]  /*25c90*/  F2FP.SATFINITE.E4M3.F32.PACK_AB_MERGE_C R7, RZ, R2, RZ ;  /* 0x00000002ff07723e */ /* 0x001fe400048070ff */
        /* <DEDUP_REMOVED lines=16> */
[----:B------:R-:W-:-:S09]  /*25da0*/  ISETP.LT.OR P5, PT, R0, 0x2a, !P3 ;  /* 0x0000002a0000780c */ /* 0x000fd20005fa1670 */
[----:B------:R1:W-:Y:S01]  /*25db0*/  @!P2 STG.E.U8 desc[UR14][R30.64+0x29], R7 ;  /* 0x000029071e00a986 */ /* 0x0003e2000c10110e */
[C---:B------:R-:W-:Y:S02]  /*25dc0*/  ISETP.LT.OR P2, PT, R0.reuse, 0x32, !P6 ;  /* 0x000000320000780c */ /* 0x040fe40007741670 */
[----:B0-----:R-:W-:Y:S01]  /*25dd0*/  F2FP.SATFINITE.E4M3.F32.PACK_AB_MERGE_C R5, RZ, R2, RZ ;  /* 0x00000002ff05723e */ /* 0x001fe200048070ff */
[----:B------:R-:W-:Y:S01]  /*25de0*/  @!P1 STG.E.U8 desc[UR14][R28.64+0x28], R13 ;  /* 0x0000280d1c009986 */ /* 0x000fe2000c10110e */
[----:B------:R-:W-:Y:S01]  /*25df0*/  ISETP.LT.OR P1, PT, R0, 0x31, !P6 ;  /* 0x000000310000780c */ /* 0x000fe20007721670 */
[----:B------:R-:W-:Y:S02]  /*25e00*/  FMUL R2, R38, UR20 ;  /* 0x0000001426027c20 */ /* 0x000fe40008400000 */
[----:B------:R0:W-:Y:S01]  /*25e10*/  @!P5 STG.E.U8 desc[UR14][R28.64+0x29], R9 ;  /* 0x000029091c00d986 */ /* 0x0001e2000c10110e */
[----:B------:R-:W-:-:S03]  /*25e20*/  ISETP.LT.OR P5, PT, R0, 0x31, !P3 ;  /* 0x000000310000780c */ /* 0x000fc60005fa1670 */
[----:B------:R-:W3:Y:S01]  /*25e30*/  LDL.LU R38, [R1+0x2d8] ;  /* 0x0002d80001267983 */ /* 0x000ee20000300800 */
[----:B------:R-:W-:Y:S02]  /*25e40*/  F2FP.SATFINITE.E4M3.F32.PACK_AB_MERGE_C R11, RZ, R3, RZ ;  /* 0x00000003ff0b723e */ /* 0x000fe400048070ff */
[----:B-1----:R-:W-:Y:S02]  /*25e50*/  F2FP.SATFINITE.E4M3.F32.PACK_AB_MERGE_C R7, RZ, R4, RZ ;  /* 0x00000004ff07723e */ /* 0x002fe400048070ff */
[----:B0-----:R-:W-:Y:S01]  /*25e60*/  F2FP.SATFINITE.E4M3.F32.PACK_AB_MERGE_C R9, RZ, R2, RZ ;  /* 0x00000002ff09723e */ /* 0x001fe200048070ff */
[----:B------:R0:W-:Y:S04]  /*25e70*/  @!P1 STG.E.U8 desc[UR14][R30.64+0x30], R5 ;  /* 0x000030051e009986 */ /* 0x0001e8000c10110e */
[----:B------:R-:W-:Y:S04]  /*25e80*/  @!P2 STG.E.U8 desc[UR14][R30.64+0x31], R11 ;  /* 0x0000310b1e00a986 */ /* 0x000fe8000c10110e */
[----:B------:R1:W-:Y:S01]  /*25e90*/  @!P5 STG.E.U8 desc[UR14][R28.64+0x30], R7 ;  /* 0x000030071c00d986 */ /* 0x0003e2000c10110e */
[----:B--2---:R-:W-:-:S03]  /*25ea0*/  FMUL R3, R37, UR20 ;  /* 0x0000001425037c20 */ /* 0x004fc60008400000 */
[----:B------:R-:W2:Y:S01]  /*25eb0*/  LDL.LU R37, [R1+0x2dc] ;  /* 0x0002dc0001257983 */ /* 0x000ea20000300800 */
[----:B------:R-:W-:-:S03]  /*25ec0*/  FMUL R4, R39, UR20 ;  /* 0x0000001427047c20 */ /* 0x000fc60008400000 */
[----:B------:R-:W2:Y:S01]  /*25ed0*/  LDL.LU R39, [R1+0x2e0] ;  /* 0x0002e00001277983 */ /* 0x000ea20000300800 */
[----:B------:R-:W-:Y:S02]  /*25ee0*/  F2FP.SATFINITE.E4M3.F32.PACK_AB_MERGE_C R13, RZ, R3, RZ ;  /* 0x00000003ff0d723e */ /* 0x000fe400048070ff */
[----:B0-----:R-:W-:Y:S01]  /*25ef0*/  F2FP.SATFINITE.E4M3.F32.PACK_AB_MERGE_C R5, RZ, R4, RZ ;  /* 0x00000004ff05723e */ /* 0x001fe200048070ff */
        /* <DEDUP_REMOVED lines=11> */
[----:B------:R-:W-:Y:S02]  /*25fb0*/  ISETP.LT.OR P5, PT, R0, 0x3a, !P6 ;  /* 0x0000003a0000780c */ /* 0x000fe400077a1670 */
[----:B------:R-:W-:-:S07]  /*25fc0*/  F2FP.SATFINITE.E4M3.F32.PACK_AB_MERGE_C R11, RZ, R3, RZ ;  /* 0x00000003ff0b723e */ /* 0x000fce00048070ff */
[----:B------:R0:W-:Y:S01]  /*25fd0*/  @!P2 STG.E.U8 desc[UR14][R28.64+0x31], R9 ;  /* 0x000031091c00a986 */ /* 0x0001e2000c10110e */
[----:B------:R-:W-:-:S03]  /*25fe0*/  ISETP.LT.OR P2, PT, R0, 0x3a, !P3 ;  /* 0x0000003a0000780c */ /* 0x000fc60005f41670 */
[----:B------:R-:W-:Y:S01]  /*25ff0*/  @!P1 STG.E.U8 desc[UR14][R30.64+0x38], R13 ;  /* 0x0000380d1e009986 */ /* 0x000fe2000c10110e */
[----:B------:R-:W-:-:S03]  /*26000*/  ISETP.LT.OR P1, PT, R0, 0x39, !P3 ;  /* 0x000000390000780c */ /* 0x000fc60005f21670 */
[----:B------:R1:W-:Y:S01]  /*26010*/  @!P5 STG.E.U8 desc[UR14][R30.64+0x39], R5 ;  /* 0x000039051e00d986 */ /* 0x0003e2000c10110e */
[----:B------:R-:W-:Y:S02]  /*26020*/  ISETP.LT.OR P5, PT, R0, 0x41, !P6 ;  /* 0x000000410000780c */ /* 0x000fe400077a1670 */
[----:B0-----:R-:W-:Y:S01]  /*26030*/  F2FP.SATFINITE.E4M3.F32.PACK_AB_MERGE_C R9, RZ, R4, RZ ;  /* 0x00000004ff09723e */ /* 0x001fe200048070ff */
[----:B------:R-:W-:Y:S02]  /*26040*/  FMUL R3, R38, UR20 ;  /* 0x0000001426037c20 */ /* 0x000fe40008400000 */
[----:B------:R-:W3:Y:S01]  /*26050*/  LDL.LU R38, [R1+0x2f4] ;  /* 0x0002f40001267983 */ /* 0x000ee20000300800 */
[----:B-1----:R-:W-:Y:S02]  /*26060*/  F2FP.SATFINITE.E4M3.F32.PACK_AB_MERGE_C R5, RZ, R2, RZ ;  /* 0x00000002ff05723e */ /* 0x002fe400048070ff */
[----:B------:R-:W-:Y:S01]  /*26070*/  F2FP.SATFINITE.E4M3.F32.PACK_AB_MERGE_C R13, RZ, R3, RZ ;  /* 0x00000003ff0d723e */ /* 0x000fe200048070ff */
[----:B------:R0:W-:Y:S04]  /*26080*/  @!P1 STG.E.U8 desc[UR14][R28.64+0x38], R7 ;  /* 0x000038071c009986 */ /* 0x0001e8000c10110e */
[----:B------:R-:W-:Y:S04]  /*26090*/  @!P2 STG.E.U8 desc[UR14][R28.64+0x39], R11 ;  /* 0x0000390b1c00a986 */ /* 0x000fe8000c10110e */
        /* <DEDUP_REMOVED lines=23> */
[----:B------:R1:W-:Y:S01]  /*26210*/  @!P5 STG.E.U8 desc[UR14][R28.64+0x41], R7 ;  /* 0x000041071c00d986 */ /* 0x0003e2000c10110e */
[----:B------:R-:W-:Y:S02]  /*26220*/  ISETP.LT.OR P5, PT, R0, 0x49, !P3 ;  /* 0x000000490000780c */ /* 0x000fe40005fa1670 */
[----:B0-----:R-:W-:-:S03]  /*26230*/  F2FP.SATFINITE.E4M3.F32.PACK_AB_MERGE_C R5, RZ, R4, RZ ;  /* 0x00000004ff05723e */ /* 0x001fc600048070ff */
[----:B------:R-:W-:Y:S01]  /*26240*/  @!P2 STG.E.U8 desc[UR14][R30.64+0x49], R11 ;  /* 0x0000490b1e00a986 */ /* 0x000fe2000c10110e */
[----:B------:R-:W-:Y:S02]  /*26250*/  ISETP.LT.OR P2, PT, R0, 0x4a, !P3 ;  /* 0x0000004a0000780c */ /* 0x000fe40005f41670 */
[----:B-1----:R-:W-:Y:S01]  /*26260*/  F2FP.SATFINITE.E4M3.F32.PACK_AB_MERGE_C R13, RZ, R3, RZ ;  /* 0x00000003ff0d723e */ /* 0x002fe200048070ff */
[----:B------:R-:W-:Y:S02]  /*26270*/  FMUL R4, R38, UR20 ;  /* 0x0000001426047c20 */ /* 0x000fe40008400000 */
[----:B------:R-:W3:Y:S01]  /*26280*/  LDL.LU R38, [R1+0x310] ;  /* 0x0003100001267983 */ /* 0x000ee20000300800 */
[----:B------:R-:W-:-:S03]  /*26290*/  F2FP.SATFINITE.E4M3.F32.PACK_AB_MERGE_C R7, RZ, R2, RZ ;  /* 0x00000002ff07723e */ /* 0x000fc600048070ff */
[----:B------:R0:W-:Y:S04]  /*262a0*/  @!P1 STG.E.U8 desc[UR14][R30.64+0x48], R9 ;  /* 0x000048091e009986 */ /* 0x0001e8000c10110e */
[----:B------:R1:W-:Y:S01]  /*262b0*/  @!P5 STG.E.U8 desc[UR14][R28.64+0x48], R5 ;  /* 0x000048051c00d986 */ /* 0x0003e2000c10110e */
[----:B0-----:R-:W-:-:S03]  /*262c0*/  F2FP.SATFINITE.E4M3.F32.PACK_AB_MERGE_C R9, RZ, R4, RZ ;  /* 0x00000004ff09723e */ /* 0x001fc600048070ff */
[----:B------:R0:W-:Y:S01]  /*262d0*/  @!P2 STG.E.U8 desc[UR14][R28.64+0x49], R7 ;  /* 0x000049071c00a986 */ /* 0x0001e2000c10110e */
[----:B--2---:R-:W-:-:S03]  /*262e0*/  FMUL R2, R37, UR20 ;  /* 0x0000001425027c20 */ /* 0x004fc60008400000 */
[----:B------:R-:W2:Y:S01]  /*262f0*/  LDL.LU R37, [R1+0x314] ;  /* 0x0003140001257983 */ /* 0x000ea20000300800 */
[----:B------:R-:W-:-:S03]  /*26300*/  FMUL R3, R39, UR20 ;  /* 0x0000001427037c20 */ /* 0x000fc60008400000 */
[----:B------:R-:W2:Y:S01]  /*26310*/  LDL.LU R39, [R1+0x318] ;  /* 0x0003180001277983 */ /* 0x000ea20000300800 */
[----:B-1----:R-:W-:Y:S02]  /*26320*/  F2FP.SATFINITE.E4M3.F32.PACK_AB_MERGE_C R5, RZ, R2, RZ ;  /* 0x00000002ff05723e */ /* 0x002fe400048070ff */
[----:B------:R-:W-:Y:S01]  /*26330*/  F2FP.SATFINITE.E4M3.F32.PACK_AB_MERGE_C R11, RZ, R3, RZ ;  /* 0x00000003ff0b723e */ /* 0x000fe200048070ff */
        /* <DEDUP_REMOVED lines=16> */
[----:B------:R-:W-:Y:S01]  /*26440*/  @!P2 STG.E.U8 desc[UR14][R28.64+0x51], R11 ;  /* 0x0000510b1c00a986 */ /* 0x000fe2000c10110e */
[----:B------:R-:W-:-:S05]  /*26450*/  ISETP.LT.OR P2, PT, R0, 0x5a, !P6 ;  /* 0x0000005a0000780c */ /* 0x000fca0007741670 */
[----:B------:R1:W-:Y:S01]  /*26460*/  @!P1 STG.E.U8 desc[UR14][R28.64+0x50], R5 ;  /* 0x000050051c009986 */ /* 0x0003e2000c10110e */
[----:B0-----:R-:W-:-:S03]  /*26470*/  F2FP.SATFINITE.E4M3.F32.PACK_AB_MERGE_C R9, RZ, R2, RZ ;  /* 0x00000002ff09723e */ /* 0x001fc600048070ff */
[----:B------:R0:W-:Y:S01]  /*26480*/  @!P5 STG.E.U8 desc[UR14][R30.64+0x58], R7 ;  /* 0x000058071e00d986 */ /* 0x0001e2000c10110e */
[----:B------:R-:W-:Y:S01]  /*26490*/  ISETP.LT.OR P5, PT, R0, 0x5a, !P3 ;  /* 0x0000005a0000780c */ /* 0x000fe20005fa1670 */
[----:B------:R-:W-:Y:S02]  /*264a0*/  FMUL R2, R38, UR20 ;  /* 0x0000001426027c20 */ /* 0x000fe40008400000 */
[----:B------:R-:W3:Y:S01]  /*264b0*/  LDL.LU R38, [R1+0x32c] ;  /* 0x00032c0001267983 */ /* 0x000ee20000300800 */
[----:B------:R-:W-:Y:S02]  /*264c0*/  F2FP.SATFINITE.E4M3.F32.PACK_AB_MERGE_C R13, RZ, R3, RZ ;  /* 0x00000003ff0d723e */ /* 0x000fe400048070ff */
[----:B-1----:R-:W-:Y:S02]  /*264d0*/  F2FP.SATFINITE.E4M3.F32.PACK_AB_MERGE_C R5, RZ, R4, RZ ;  /* 0x00000004ff05723e */ /* 0x002fe400048070ff */
[----:B0-----:R-:W-:Y:S01]  /*264e0*/  F2FP.SATFINITE.E4M3.F32.PACK_AB_MERGE_C R7, RZ, R2, RZ ;  /* 0x00000002ff07723e */ /* 0x001fe200048070ff */
[----:B------:R0:W-:Y:S04]  /*264f0*/  @!P2 STG.E.U8 desc[UR14][R30.64+0x59], R9 ;  /* 0x000059091e00a986 */ /* 0x0001e8000c10110e */
        /* <DEDUP_REMOVED lines=21> */
[----:B------:R-:W-:Y:S01]  /*26650*/  @!P2 STG.E.U8 desc[UR14][R30.64+0x61], R11 ;  /* 0x0000610b1e00a986 */ /* 0x000fe2000c10110e */
[----:B------:R-:W-:Y:S02]  /*26660*/  ISETP.LT.OR P2, PT, R0, 0x62, !P3 ;  /* 0x000000620000780c */ /* 0x000fe40005f41670 */
[----:B0-----:R-:W-:-:S07]  /*26670*/  F2FP.SATFINITE.E4M3.F32.PACK_AB_MERGE_C R13, RZ, R3, RZ ;  /* 0x00000003ff0d723e */ /* 0x001fce00048070ff */
[----:B------:R0:W-:Y:S01]  /*26680*/  @!P1 STG.E.U8 desc[UR14][R30.64+0x60], R7 ;  /* 0x000060071e009986 */ /* 0x0001e2000c10110e */
[----:B------:R-:W-:-:S03]  /*26690*/  ISETP.LT.OR P1, PT, R0, 0x69, !P6 ;  /* 0x000000690000780c */ /* 0x000fc60007721670 */
[----:B------:R1:W-:Y:S01]  /*266a0*/  @!P5 STG.E.U8 desc[UR14][R28.64+0x60], R9 ;  /* 0x000060091c00d986 */ /* 0x0003e2000c10110e */
[----:B------:R-:W-:Y:S01]  /*266b0*/  ISETP.LT.OR P5, PT, R0, 0x6a, !P6 ;  /* 0x0000006a0000780c */ /* 0x000fe200077a1670 */
[----:B------:R-:W-:Y:S02]  /*266c0*/  FMUL R3, R38, UR20 ;  /* 0x0000001426037c20 */ /* 0x000fe40008400000 */
[----:B------:R-:W3:Y:S01]  /*266d0*/  LDL.LU R38, [R1+0x348] ;  /* 0x0003480001267983 */ /* 0x000ee20000300800 */
[----:B0-----:R-:W-:Y:S02]  /*266e0*/  F2FP.SATFINITE.E4M3.F32.PACK_AB_MERGE_C R7, RZ, R4, RZ ;  /* 0x00000004ff07723e */ /* 0x001fe400048070ff */
[----:B------:R-:W-:Y:S02]  /*266f0*/  F2FP.SATFINITE.E4M3.F32.PACK_AB_MERGE_C R11, RZ, R3, RZ ;  /* 0x00000003ff0b723e */ /* 0x000fe400048070ff */
[----:B-1----:R-:W-:Y:S01]  /*26700*/  F2FP.SATFINITE.E4M3.F32.PACK_AB_MERGE_C R9, RZ, R2, RZ ;  /* 0x00000002ff09723e */ /* 0x002fe200048070ff */
        /* <DEDUP_REMOVED lines=64> */
[----:B------:R-:W-:-:S03]  /*26b10*/  ISETP.LT.OR P1, PT, R0, 0x81, !P3 ;  /* 0x000000810000780c */ /* 0x000fc60005f21670 */
        /* <DEDUP_REMOVED lines=186> */
[----:B------:R-:W-:Y:S01]  /*276c0*/  FMUL R3, R40, UR20 ;  /* 0x0000001428037c20 */ /* 0x000fe20008400000 */
[----:B0-----:R-:W-:-:S04]  /*276d0*/  F2FP.SATFINITE.E4M3.F32.PACK_AB_MERGE_C R5, RZ, R2, RZ ;  /* 0x00000002ff05723e */ /* 0x001fc800048070ff */
[----:B------:R-:W-:Y:S01]  /*276e0*/  F2FP.SATFINITE.E4M3.F32.PACK_AB_MERGE_C R13, RZ, R3, RZ ;  /* 0x00000003ff0d723e */ /* 0x000fe200048070ff */
[----:B----4-:R-:W-:Y:S02]  /*276f0*/  FMUL R4, R36, UR20 ;  /* 0x0000001424047c20 */ /* 0x010fe40008400000 */
[----:B------:R-:W4:Y:S03]  /*27700*/  LDL.LU R36, [R1+0x418] ;  /* 0x0004180001247983 */ /* 0x000f260000300800 */
[----:B-1----:R-:W-:Y:S01]  /*27710*/  F2FP.SATFINITE.E4M3.F32.PACK_AB_MERGE_C R7, RZ, R4, RZ ;  /* 0x00000004ff07723e */ /* 0x002fe200048070ff */
[----:B------:R-:W-:Y:S02]  /*27720*/  FMUL R2, R35, UR20 ;  /* 0x0000001423027c20 */ /* 0x000fe40008400000 */
        /* <DEDUP_REMOVED lines=8> */
[----:B------:R-:W-:-:S03]  /*277b0*/  ISETP.LT.OR P1, PT, R0, 0xd1, !P3 ;  /* 0x000000d10000780c */ /* 0x000fc60005f21670 */
[----:B------:R-:W3:Y:S04]  /*277c0*/  LDL.LU R42, [R1+0x42c] ;  /* 0x00042c00012a7983 */ /* 0x000ee80000300800 */
[----:B------:R-:W3:Y:S04]  /*277d0*/  LDL.LU R40, [R1+0x430] ;  /* 0x0004300001287983 */ /* 0x000ee80000300800 */
[----:B------:R0:W-:Y:S01]  /*277e0*/  @!P2 STG.E.U8 desc[UR14][R28.64+0xc9], R11 ;  /* 0x0000c90b1c00a986 */ /* 0x0001e2000c10110e */
[----:B------:R-:W-:-:S03]  /*277f0*/  ISETP.LT.OR P2, PT, R0, 0xd2, !P6 ;  /* 0x000000d20000780c */ /* 0x000fc60007741670 */
[----:B------:R1:W-:Y:S01]  /*27800*/  @!P5 STG.E.U8 desc[UR14][R30.64+0xd0], R9 ;  /* 0x0000d0091e00d986 */ /* 0x0003e2000c10110e */
[----:B------:R-:W-:Y:S02]  /*27810*/  ISETP.LT.OR P5, PT, R0, 0xd2, !P3 ;  /* 0x000000d20000780c */ /* 0x000fe40005fa1670 */
[----:B0-----:R-:W-:-:S07]  /*27820*/  F2FP.SATFINITE.E4M3.F32.PACK_AB_MERGE_C R11, RZ, R3, RZ ;  /* 0x00000003ff0b723e */ /* 0x001fce00048070ff */
[----:B------:R0:W-:Y:S01]  /*27830*/  @!P2 STG.E.U8 desc[UR14][R30.64+0xd1], R5 ;  /* 0x0000d1051e00a986 */ /* 0x0001e2000c10110e */
[C---:B------:R-:W-:Y:S02]  /*27840*/  ISETP.LT.OR P2, PT, R0.reuse, 0xda, !P6 ;  /* 0x000000da0000780c */ /* 0x040fe40007741670 */
[----:B-1----:R-:W-:Y:S01]  /*27850*/  F2FP.SATFINITE.E4M3.F32.PACK_AB_MERGE_C R9, RZ, R2, RZ ;  /* 0x00000002ff09723e */ /* 0x002fe200048070ff */
[----:B------:R-:W-:Y:S01]  /*27860*/  @!P1 STG.E.U8 desc[UR14][R28.64+0xd0], R13 ;  /* 0x0000d00d1c009986 */ /* 0x000fe2000c10110e */
[C---:B------:R-:W-:Y:S01]  /*27870*/  ISETP.LT.OR P1, PT, R0.reuse, 0xd9, !P6 ;  /* 0x000000d90000780c */ /* 0x040fe20007721670 */
[----:B------:R-:W-:Y:S02]  /*27880*/  FMUL R2, R39, UR20 ;  /* 0x0000001427027c20 */ /* 0x000fe40008400000 */
[----:B------:R1:W-:Y:S01]  /*27890*/  @!P5 STG.E.U8 desc[UR14][R28.64+0xd1], R7 ;  /* 0x0000d1071c00d986 */ /* 0x0003e2000c10110e */
[----:B------:R-:W-:Y:S01]  /*278a0*/  ISETP.LT.OR P5, PT, R0, 0xd9, !P3 ;  /* 0x000000d90000780c */ /* 0x000fe20005fa1670 */
[----:B------:R-:W-:-:S02]  /*278b0*/  FMUL R3, R38, UR20 ;  /* 0x0000001426037c20 */ /* 0x000fc40008400000 */
[----:B------:R-:W3:Y:S04]  /*278c0*/  LDL.LU R39, [R1+0x434] ;  /* 0x0004340001277983 */ /* 0x000ee80000300800 */
[----:B------:R-:W3:Y:S01]  /*278d0*/  LDL.LU R38, [R1+0x438] ;  /* 0x0004380001267983 */ /* 0x000ee20000300800 */
[----:B0-----:R-:W-:Y:S02]  /*278e0*/  F2FP.SATFINITE.E4M3.F32.PACK_AB_MERGE_C R5, RZ, R4, RZ ;  /* 0x00000004ff05723e */ /* 0x001fe400048070ff */
[----:B-1----:R-:W-:Y:S01]  /*278f0*/  F2FP.SATFINITE.E4M3.F32.PACK_AB_MERGE_C R7, RZ, R2, RZ ;  /* 0x00000002ff07723e */ /* 0x002fe200048070ff */
[----:B------:R0:W-:Y:S01]  /*27900*/  @!P1 STG.E.U8 desc[UR14][R30.64+0xd8], R9 ;  /* 0x0000d8091e009986 */ /* 0x0001e2000c10110e */
[----:B------:R-:W-:-:S03]  /*27910*/  F2FP.SATFINITE.E4M3.F32.PACK_AB_MERGE_C R13, RZ, R3, RZ ;  /* 0x00000003ff0d723e */ /* 0x000fc600048070ff */
[----:B------:R-:W-:Y:S04]  /*27920*/  @!P2 STG.E.U8 desc[UR14][R30.64+0xd9], R11 ;  /* 0x0000d90b1e00a986 */ /* 0x000fe8000c10110e */
[----:B------:R1:W-:Y:S01]  /*27930*/  @!P5 STG.E.U8 desc[UR14][R28.64+0xd8], R5 ;  /* 0x0000d8051c00d986 */ /* 0x0003e2000c10110e */
[----:B--2---:R-:W-:-:S03]  /*27940*/  FMUL R4, R37, UR20 ;  /* 0x0000001425047c20 */ /* 0x004fc60008400000 */
[----:B------:R-:W2:Y:S02]  /*27950*/  LDL.LU R37, [R1+0x43c] ;  /* 0x00043c0001257983 */ /* 0x000ea40000300800 */
[----:B0-----:R-:W-:Y:S01]  /*27960*/  F2FP.SATFINITE.E4M3.F32.PACK_AB_MERGE_C R9, RZ, R4, RZ ;  /* 0x00000004ff09723e */ /* 0x001fe200048070ff */
        /* <DEDUP_REMOVED lines=15> */
[----:B------:R-:W-:-:S03]  /*27a60*/  ISETP.LT.OR P1, PT, R0, 0xe1, !P3 ;  /* 0x000000e10000780c */ /* 0x000fc60005f21670 */
[----:B------:R1:W-:Y:S01]  /*27a70*/  @!P5 STG.E.U8 desc[UR14][R30.64+0xe1], R9 ;  /* 0x0000e1091e00d986 */ /* 0x0003e2000c10110e */
[----:B------:R-:W-:Y:S02]  /*27a80*/  ISETP.LT.OR P5, PT, R0, 0xe9, !P6 ;  /* 0x000000e90000780c */ /* 0x000fe400077a1670 */
[----:B------:R-:W-:Y:S02]  /*27a90*/  F2FP.SATFINITE.E4M3.F32.PACK_AB_MERGE_C R11, RZ, R3, RZ ;  /* 0x00000003ff0b723e */ /* 0x000fe400048070ff */
[----:B0-----:R-:W-:-:S03]  /*27aa0*/  F2FP.SATFINITE.E4M3.F32.PACK_AB_MERGE_C R7, RZ, R4, RZ ;  /* 0x00000004ff07723e */ /* 0x001fc600048070ff */
[----:B------:R-:W-:Y:S01]  /*27ab0*/  @!P2 STG.E.U8 desc[UR14][R28.64+0xe1], R11 ;  /* 0x0000e10b1c00a986 */ /* 0x000fe2000c10110e */
[----:B------:R-:W-:-:S03]  /*27ac0*/  ISETP.LT.OR P2, PT, R0, 0xea, !P6 ;  /* 0x000000ea0000780c */ /* 0x000fc60007741670 */
[----:B------:R0:W-:Y:S01]  /*27ad0*/  @!P1 STG.E.U8 desc[UR14][R28.64+0xe0], R5 ;  /* 0x0000e0051c009986 */ /* 0x0001e2000c10110e */
[----:B------:R-:W-:-:S03]  /*27ae0*/  ISETP.LT.OR P1, PT, R0, 0xe9, !P3 ;  /* 0x000000e90000780c */ /* 0x000fc60005f21670 */
[----:B------:R0:W-:Y:S01]  /*27af0*/  @!P5 STG.E.U8 desc[UR14][R30.64+0xe8], R7 ;  /* 0x0000e8071e00d986 */ /* 0x0001e2000c10110e */
[----:B------:R-:W-:Y:S01]  /*27b00*/  ISETP.LT.OR P5, PT, R0, 0xea, !P3 ;  /* 0x000000ea0000780c */ /* 0x000fe20005fa1670 */
[----:B------:R-:W-:Y:S01]  /*27b10*/  FMUL R3, R43, UR20 ;  /* 0x000000142b037c20 */ /* 0x000fe20008400000 */
[----:B------:R-:W-:Y:S01]  /*27b20*/  FMUL R4, R42, UR20 ;  /* 0x000000142a047c20 */ /* 0x000fe20008400000 */
[----:B-1----:R-:W-:-:S03]  /*27b30*/  F2FP.SATFINITE.E4M3.F32.PACK_AB_MERGE_C R9, RZ, R2, RZ ;  /* 0x00000002ff09723e */ /* 0x002fc600048070ff */
[----:B------:R-:W-:Y:S02]  /*27b40*/  F2FP.SATFINITE.E4M3.F32.PACK_AB_MERGE_C R13, RZ, R3, RZ ;  /* 0x00000003ff0d723e */ /* 0x000fe400048070ff */
[----:B0-----:R-:W-:Y:S01]  /*27b50*/  F2FP.SATFINITE.E4M3.F32.PACK_AB_MERGE_C R5, RZ, R4, RZ ;  /* 0x00000004ff05723e */ /* 0x001fe200048070ff */
[----:B------:R0:W-:Y:S01]  /*27b60*/  @!P2 STG.E.U8 desc[UR14][R30.64+0xe9], R9 ;  /* 0x0000e9091e00a986 */ /* 0x0001e2000c10110e */
[----:B------:R-:W-:-:S03]  /*27b70*/  ISETP.LT.OR P2, PT, R0, 0xf1, !P3 ;  /* 0x000000f10000780c */ /* 0x000fc60005f41670 */
[----:B------:R-:W-:Y:S01]  /*27b80*/  @!P1 STG.E.U8 desc[UR14][R28.64+0xe8], R13 ;  /* 0x0000e80d1c009986 */ /* 0x000fe2000c10110e */
[----:B------:R-:W-:-:S03]  /*27b90*/  ISETP.LT.OR P1, PT, R0, 0xf1, !P6 ;  /* 0x000000f10000780c */ /* 0x000fc60007721670 */
[----:B------:R-:W-:Y:S01]  /*27ba0*/  @!P5 STG.E.U8 desc[UR14][R28.64+0xe9], R5 ;  /* 0x0000e9051c00d986 */ /* 0x000fe2000c10110e */
[----:B------:R-:W-:Y:S01]  /*27bb0*/  ISETP.LT.OR P5, PT, R0, 0xf2, !P6 ;  /* 0x000000f20000780c */ /* 0x000fe200077a1670 */
[----:B------:R-:W-:Y:S01]  /*27bc0*/  FMUL R2, R40, UR20 ;  /* 0x0000001428027c20 */ /* 0x000fe20008400000 */
[----:B------:R-:W-:Y:S01]  /*27bd0*/  FMUL R3, R39, UR20 ;  /* 0x0000001427037c20 */ /* 0x000fe20008400000 */
[----:B------:R-:W-:-:S03]  /*27be0*/  FMUL R4, R38, UR20 ;  /* 0x0000001426047c20 */ /* 0x000fc60008400000 */
[----:B------:R-:W-:Y:S02]  /*27bf0*/  F2FP.SATFINITE.E4M3.F32.PACK_AB_MERGE_C R7, RZ, R2, RZ ;  /* 0x00000002ff07723e */ /* 0x000fe400048070ff */
[----:B------:R-:W-:Y:S02]  /*27c00*/  F2FP.SATFINITE.E4M3.F32.PACK_AB_MERGE_C R11, RZ, R3, RZ ;  /* 0x00000003ff0b723e */ /* 0x000fe400048070ff */
[----:B0-----:R-:W-:Y:S01]  /*27c10*/  F2FP.SATFINITE.E4M3.F32.PACK_AB_MERGE_C R9, RZ, R4, RZ ;  /* 0x00000004ff09723e */ /* 0x001fe200048070ff */
[----:B------:R0:W-:Y:S01]  /*27c20*/  @!P1 STG.E.U8 desc[UR14][R30.64+0xf0], R7 ;  /* 0x0000f0071e009986 */ /* 0x0001e2000c10110e */
[----:B------:R-:W-:-:S03]  /*27c30*/  ISETP.LT.OR P1, PT, R0, 0xf9, !P6 ;  /* 0x000000f90000780c */ /* 0x000fc60007721670 */
[----:B------:R1:W-:Y:S01]  /*27c40*/  @!P5 STG.E.U8 desc[UR14][R30.64+0xf1], R11 ;  /* 0x0000f10b1e00d986 */ /* 0x0003e2000c10110e */
[C---:B------:R-:W-:Y:S02]  /*27c50*/  ISETP.LT.OR P5, PT, R0.reuse, 0xf2, !P3 ;  /* 0x000000f20000780c */ /* 0x040fe40005fa1670 */
[C---:B------:R-:W-:Y:S01]  /*27c60*/  ISETP.LT.OR P6, PT, R0.reuse, 0xfa, !P6 ;  /* 0x000000fa0000780c */ /* 0x040fe200077c1670 */
[----:B------:R1:W-:Y:S01]  /*27c70*/  @!P2 STG.E.U8 desc[UR14][R28.64+0xf0], R9 ;  /* 0x0000f0091c00a986 */ /* 0x0003e2000c10110e */
[C---:B------:R-:W-:Y:S02]  /*27c80*/  ISETP.LT.OR P2, PT, R0.reuse, 0xf9, !P3 ;  /* 0x000000f90000780c */ /* 0x040fe40005f41670 */
[----:B------:R-:W-:Y:S01]  /*27c90*/  ISETP.LT.OR P3, PT, R0, 0xfa, !P3 ;  /* 0x000000fa0000780c */ /* 0x000fe20005f61670 */
[----:B--2---:R-:W-:-:S05]  /*27ca0*/  FMUL R0, R37, UR20 ;  /* 0x0000001425007c20 */ /* 0x004fca0008400000 */
[----:B0-----:R-:W-:-:S05]  /*27cb0*/  F2FP.SATFINITE.E4M3.F32.PACK_AB_MERGE_C R7, RZ, R0, RZ ;  /* 0x00000000ff07723e */ /* 0x001fca00048070ff */
[----:B------:R0:W-:Y:S01]  /*27cc0*/  @!P5 STG.E.U8 desc[UR14][R28.64+0xf1], R7 ;  /* 0x0000f1071c00d986 */ /* 0x0001e2000c10110e */
[----:B----4-:R-:W-:Y:S01]  /*27cd0*/  FMUL R2, R36, UR20 ;  /* 0x0000001424027c20 */ /* 0x010fe20008400000 */
[----:B------:R-:W-:Y:S01]  /*27ce0*/  FMUL R3, R35, UR20 ;  /* 0x0000001423037c20 */ /* 0x000fe20008400000 */
[----:B---3--:R-:W-:Y:S01]  /*27cf0*/  FMUL R4, R33, UR20 ;  /* 0x0000001421047c20 */ /* 0x008fe20008400000 */
[----:B------:R-:W-:Y:S02]  /*27d00*/  FMUL R5, R32, UR20 ;  /* 0x0000001420057c20 */ /* 0x000fe40008400000 */
[----:B-1----:R-:W-:Y:S02]  /*27d10*/  F2FP.SATFINITE.E4M3.F32.PACK_AB_MERGE_C R11, RZ, R2, RZ ;  /* 0x00000002ff0b723e */ /* 0x002fe400048070ff */
[----:B------:R-:W-:Y:S02]  /*27d20*/  F2FP.SATFINITE.E4M3.F32.PACK_AB_MERGE_C R3, RZ, R3, RZ ;  /* 0x00000003ff03723e */ /* 0x000fe400048070ff */
[----:B------:R-:W-:-:S02]  /*27d30*/  F2FP.SATFINITE.E4M3.F32.PACK_AB_MERGE_C R9, RZ, R4, RZ ;  /* 0x00000004ff09723e */ /* 0x000fc400048070ff */
[----:B------:R-:W-:Y:S01]  /*27d40*/  F2FP.SATFINITE.E4M3.F32.PACK_AB_MERGE_C R5, RZ, R5, RZ ;  /* 0x00000005ff05723e */ /* 0x000fe200048070ff */
[----:B------:R0:W-:Y:S04]  /*27d50*/  @!P1 STG.E.U8 desc[UR14][R30.64+0xf8], R11 ;  /* 0x0000f80b1e009986 */ /* 0x0001e8000c10110e */
[----:B------:R0:W-:Y:S04]  /*27d60*/  @!P6 STG.E.U8 desc[UR14][R30.64+0xf9], R3 ;  /* 0x0000f9031e00e986 */ /* 0x0001e8000c10110e */
[----:B------:R0:W-:Y:S04]  /*27d70*/  @!P2 STG.E.U8 desc[UR14][R28.64+0xf8], R9 ;  /* 0x0000f8091c00a986 */ /* 0x0001e8000c10110e */
[----:B------:R0:W-:Y:S02]  /*27d80*/  @!P3 STG.E.U8 desc[UR14][R28.64+0xf9], R5 ;  /* 0x0000f9051c00b986 */ /* 0x0001e4000c10110e */
.L_x_551:
[----:B------:R-:W-:Y:S05]  /*27d90*/  BSYNC B0 ;  /* 0x0000000000007941 */ /* 0x000fea0003800000 */
.L_x_37:
[----:B0-2---:R-:W2:Y:S04]  /*27da0*/  LDL.LU R3, [R1+0x454] ;  /* 0x0004540001037983 */ /* 0x005ea80000300800 */
[----:B-----5:R-:W2:Y:S01]  /*27db0*/  LDL.LU R2, [R1+0x458] ;  /* 0x0004580001027983 */ /* 0x020ea20000300800 */
[----:B------:R-:W-:Y:S01]  /*27dc0*/  ULDC UR6, c[0x0][0xc] ;  /* 0x0000030000067ab9 */ /* 0x000fe20000000800 */
[----:B------:R-:W-:Y:S01]  /*27dd0*/  ULDC UR7, c[0x0][0x10] ;  /* 0x0000040000077ab9 */ /* 0x000fe20000000800 */
[----:B---34-:R-:W2:Y:S01]  /*27de0*/  LDC R5, c[0x0][0x14] ;  /* 0x00000500ff057b82 */ /* 0x018ea20000000800 */
[----:B------:R-:W-:Y:S01]  /*27df0*/  UIMAD.WIDE.U32 UR6, UR6, UR7, URZ ;  /* 0x00000007060672a5 */ /* 0x000fe2000f8e003f */
[----:B------:R-:W-:Y:S01]  /*27e00*/  PRMT R0, RZ, 0x7610, R0 ;  /* 0x00007610ff007816 */ /* 0x000fe20000000000 */
[----:B------:R-:W-:-:S04]  /*27e10*/  UMOV UR9, 0xffffffff ;  /* 0xffffffff00097882 */ /* 0x000fc80000000000 */
[----:B--2---:R-:W-:-:S04]  /*27e20*/  IMAD.WIDE.U32 R2, R5, UR6, R2 ;  /* 0x0000000605027c25 */ /* 0x004fc8000f8e0002 */
[----:B------:R-:W-:Y:S01]  /*27e30*/  IMAD R5, R5, UR7, RZ ;  /* 0x0000000705057c24 */ /* 0x000fe2000f8e02ff */
[----:B------:R-:W-:Y:S01]  /*27e40*/  ULDC.64 UR6, c[0x0][0x650] ;  /* 0x0001940000067ab9 */ /* 0x000fe20000000a00 */
[----:B------:R-:W-:Y:S01]  /*27e50*/  IMAD.MOV.U32 R11, RZ, RZ, R2 ;  /* 0x000000ffff0b7224 */ /* 0x000fe200078e0002 */
[----:B------:R-:W-:Y:S01]  /*27e60*/  ISETP.GE.U32.AND P1, PT, R2, UR6, PT ;  /* 0x0000000602007c0c */ /* 0x000fe2000bf26070 */
[----:B------:R-:W-:Y:S02]  /*27e70*/  IMAD.IADD R13, R3, 0x1, R5 ;  /* 0x00000001030d7824 */ /* 0x000fe400078e0205 */
[----:B------:R-:W-:-:S03]  /*27e80*/  IMAD.MOV.U32 R2, RZ, RZ, -0x1 ;  /* 0xffffffffff027424 */ /* 0x000fc600078e00ff */
[----:B------:R0:W-:Y:S01]  /*27e90*/  STL [R1+0x454], R13 ;  /* 0x0004540d01007387 */ /* 0x0001e20000100800 */
[----:B------:R-:W-:-:S03]  /*27ea0*/  ISETP.GE.U32.AND.EX P1, PT, R13, UR7, PT, P1 ;  /* 0x000000070d007c0c */ /* 0x000fc6000bf26110 */
[----:B------:R0:W-:Y:S04]  /*27eb0*/  STL [R1+0x458], R11 ;  /* 0x0004580b01007387 */ /* 0x0001e80000100800 */
[----:B------:R0:W-:Y:S06]  /*27ec0*/  STL [R1+0x45c], R2 ;  /* 0x00045c0201007387 */ /* 0x0001ec0000100800 */
[----:B------:R-:W-:Y:S05]  /*27ed0*/  @P1 BRA `(.L_x_552) ;  /* 0x0000000400741947 */ /* 0x000fea0003800000 */
[----:B------:R-:W2:Y:S01]  /*27ee0*/  S2R R8, SR_CTAID.X ;  /* 0x0000000000087919 */ /* 0x000ea20000002500 */
[----:B------:R-:W-:Y:S01]  /*27ef0*/  ULDC.64 UR18, c[0x0][0x628] ;  /* 0x00018a0000127ab9 */ /* 0x000fe20000000a00 */
[----:B------:R-:W3:Y:S01]  /*27f00*/  LDC R9, c[0x0][0x144] ;  /* 0x00005100ff097b82 */ /* 0x000ee20000000800 */
[----:B------:R-:W-:Y:S01]  /*27f10*/  ULDC UR6, c[0x0][0x150] ;  /* 0x0000540000067ab9 */ /* 0x000fe20000000800 */
[----:B------:R-:W4:Y:S01]  /*27f20*/  S2R R12, SR_CTAID.Y ;  /* 0x00000000000c7919 */ /* 0x000f220000002600 */
[----:B------:R-:W-:Y:S01]  /*27f30*/  ISETP.NE.U32.AND P1, PT, RZ, UR18, PT ;  /* 0x00000012ff007c0c */ /* 0x000fe2000bf25070 */
[----:B------:R-:W-:Y:S01]  /*27f40*/  ULDC UR23, c[0x0][0x630] ;  /* 0x00018c0000177ab9 */ /* 0x000fe20000000800 */
[----:B------:R-:W-:Y:S02]  /*27f50*/  R2UR UR16, R11 ;  /* 0x000000000b1072ca */ /* 0x000fe400000e0000 */
[----:B------:R-:W-:Y:S01]  /*27f60*/  ISETP.NE.AND.EX P1, PT, RZ, UR19, PT, P1 ;  /* 0x00000013ff007c0c */ /* 0x000fe2000bf25310 */
[----:B------:R-:W0:Y:S01]  /*27f70*/  LDC.64 R6, c[0x0][0x620] ;  /* 0x00018800ff067b82 */ /* 0x000e220000000a00 */
[----:B------:R-:W-:-:S02]  /*27f80*/  R2UR UR17, R13 ;  /* 0x000000000d1172ca */ /* 0x000fc400000e0000 */
[----:B--2---:R-:W-:-:S05]  /*27f90*/  I2FP.F32.U32 R0, R8 ;  /* 0x0000000800007245 */ /* 0x004fca0000201000 */
[----:B------:R-:W-:-:S06]  /*27fa0*/  FMUL R0, R0, UR6 ;  /* 0x0000000600007c20 */ /* 0x000fcc0008400000 */
[----:B------:R-:W2:Y:S01]  /*27fb0*/  F2I.U32.TRUNC.NTZ R0, R0 ;  /* 0x0000000000007305 */ /* 0x000ea2000020f000 */
[----:B----4-:R-:W-:Y:S05]  /*27fc0*/  @!P1 BRA `(.L_x_553) ;  /* 0x0000000000309947 */ /* 0x010fea0003800000 */
        /* <DEDUP_REMOVED lines=12> */
.L_x_553:
[----:B------:R-:W-:Y:S01]  /*28090*/  USHF.R.U64 UR9, UR16, UR23, UR17 ;  /* 0x0000001710097299 */ /* 0x000fe20008001211 */
[----:B------:R-:W4:Y:S01]  /*280a0*/  LDC.64 R22, c[0x0][0x640] ;  /* 0x00019000ff167b82 */ /* 0x000f220000000a00 */
[----:B------:R-:W-:Y:S01]  /*280b0*/  USHF.R.U32.HI UR6, URZ, UR23, UR17 ;  /* 0x000000173f067299 */ /* 0x000fe20008011611 */
[----:B--2---:R-:W-:Y:S02]  /*280c0*/  IMAD.MOV R10, RZ, RZ, -R0 ;  /* 0x000000ffff0a7224 */ /* 0x004fe400078e0a00 */
[----:B0-----:R-:W-:Y:S01]  /*280d0*/  IMAD.MOV.U32 R2, RZ, RZ, R11 ;  /* 0x000000ffff027224 */ /* 0x001fe200078e000b */
[----:B------:R-:W-:Y:S01]  /*280e0*/  IADD3 R5, P1, RZ, -UR9, RZ ;  /* 0x80000009ff057c10 */ /* 0x000fe2000ff3e0ff */
[----:B---3--:R-:W-:Y:S02]  /*280f0*/  IMAD R18, R9, R10, R8 ;  /* 0x0000000a09127224 */ /* 0x008fe400078e0208 */
[----:B------:R-:W0:Y:S02]  /*28100*/  LDC R4, c[0x0][0x618] ;  /* 0x00018600ff047b82 */ /* 0x000e240000000800 */
[----:B------:R-:W-:Y:S01]  /*28110*/  IMAD.X R3, RZ, RZ, ~UR6, P1 ;  /* 0x80000006ff037e24 */ /* 0x000fe200088e06ff */
[----:B------:R-:W-:-:S03]  /*28120*/  ULDC UR6, c[0x0][0x154] ;  /* 0x0000550000067ab9 */ /* 0x000fc60000000800 */
[-C--:B------:R-:W-:Y:S02]  /*28130*/  IMAD R0, R3, R6.reuse, RZ ;  /* 0x0000000603007224 */ /* 0x080fe400078e02ff */
[----:B------:R-:W2:Y:S01]  /*28140*/  LDC R14, c[0x0][0x608] ;  /* 0x00018200ff0e7b82 */ /* 0x000ea20000000800 */
[----:B------:R-:W-:Y:S02]  /*28150*/  IMAD.MOV.U32 R3, RZ, RZ, R13 ;  /* 0x000000ffff037224 */ /* 0x000fe400078e000d */
[----:B------:R-:W-:-:S05]  /*28160*/  IMAD.WIDE.U32 R2, R5, R6, R2 ;  /* 0x0000000605027225 */ /* 0x000fca00078e0002 */
[----:B------:R-:W3:Y:S01]  /*28170*/  LDC R20, c[0x0][0x658] ;  /* 0x00019600ff147b82 */ /* 0x000ee20000000800 */
[----:B------:R-:W-:Y:S01]  /*28180*/  IMAD R5, R5, R7, R0 ;  /* 0x0000000705057224 */ /* 0x000fe200078e0200 */
[----:B------:R-:W-:Y:S01]  /*28190*/  I2FP.F32.U32 R0, R12 ;  /* 0x0000000c00007245 */ /* 0x000fe20000201000 */
[----:B------:R-:W-:Y:S01]  /*281a0*/  IMAD.MOV.U32 R7, RZ, RZ, 0x1 ;  /* 0x00000001ff077424 */ /* 0x000fe200078e00ff */
[----:B----4-:R-:W-:Y:S01]  /*281b0*/  ISETP.NE.U32.AND P1, PT, R22, RZ, PT ;  /* 0x000000ff1600720c */ /* 0x010fe20003f25070 */
[----:B------:R-:W-:Y:S02]  /*281c0*/  IMAD.IADD R3, R3, 0x1, R5 ;  /* 0x0000000103037824 */ /* 0x000fe400078e0205 */
[----:B------:R-:W-:Y:S01]  /*281d0*/  FMUL R0, R0, UR6 ;  /* 0x0000000600007c20 */ /* 0x000fe20008400000 */
[----:B------:R-:W4:Y:S01]  /*281e0*/  LDC R15, c[0x0][0x148] ;  /* 0x00005200ff0f7b82 */ /* 0x000f220000000800 */
[----:B------:R-:W-:Y:S01]  /*281f0*/  ISETP.NE.AND.EX P1, PT, R23, RZ, PT, P1 ;  /* 0x000000ff1700720c */ /* 0x000fe20003f25310 */
[----:B------:R-:W-:Y:S01]  /*28200*/  IMAD.MOV.U32 R5, RZ, RZ, -0x1 ;  /* 0xffffffffff057424 */ /* 0x000fe200078e00ff */
[-CC-:B0-----:R-:W-:Y:S01]  /*28210*/  SHF.R.U64 R10, R2, R4.reuse, R3.reuse ;  /* 0x00000004020a7219 */ /* 0x181fe20000001203 */
[----:B------:R0:W0:Y:S01]  /*28220*/  F2I.U32.TRUNC.NTZ R13, R0 ;  /* 0x00000000000d7305 */ /* 0x000022000020f000 */
[----:B------:R-:W-:-:S03]  /*28230*/  SHF.R.U32.HI R3, RZ, R4, R3 ;  /* 0x00000004ff037219 */ /* 0x000fc60000011603 */
[----:B------:R-:W0:Y:S01]  /*28240*/  LDC R16, c[0x0][0x600] ;  /* 0x00018000ff107b82 */ /* 0x000e220000000800 */
[-CC-:B--2---:R-:W-:Y:S02]  /*28250*/  SHF.R.U64 R8, R10, R14.reuse, R3.reuse ;  /* 0x0000000e0a087219 */ /* 0x184fe40000001203 */
[----:B------:R-:W-:-:S05]  /*28260*/  SHF.R.U32.HI R3, RZ, R14, R3 ;  /* 0x0000000eff037219 */ /* 0x000fca0000011603 */
[----:B------:R-:W2:Y:S01]  /*28270*/  LDC R17, c[0x0][0x648] ;  /* 0x00019200ff117b82 */ /* 0x000ea20000000800 */
[-CC-:B---3--:R-:W-:Y:S02]  /*28280*/  SHF.R.U64 R11, R8, R20.reuse, R3.reuse ;  /* 0x00000014080b7219 */ /* 0x188fe40000001203 */
[-C--:B------:R-:W-:Y:S02]  /*28290*/  SHF.L.U32 R5, R5, R20.reuse, RZ ;  /* 0x0000001405057219 */ /* 0x080fe400000006ff */
[-C--:B------:R-:W-:Y:S01]  /*282a0*/  SHF.R.U32.HI R3, RZ, R20.reuse, R3 ;  /* 0x00000014ff037219 */ /* 0x080fe20000011603 */
[----:B------:R-:W-:Y:S01]  /*282b0*/  IMAD.MOV.U32 R2, RZ, RZ, R11 ;  /* 0x000000ffff027224 */ /* 0x000fe200078e000b */
[----:B------:R-:W-:Y:S01]  /*282c0*/  SHF.L.U32 R20, R7, R20, RZ ;  /* 0x0000001407147219 */ /* 0x000fe200000006ff */
[----:B------:R-:W3:Y:S01]  /*282d0*/  LDC R19, c[0x0][0x638] ;  /* 0x00018e00ff137b82 */ /* 0x000ee20000000800 */
[----:B------:R-:W-:-:S07]  /*282e0*/  LOP3.LUT R41, RZ, R5, RZ, 0x33, !PT ;  /* 0x00000005ff297212 */ /* 0x000fce00078e33ff */
[----:B------:R-:W0:Y:S01]  /*282f0*/  LDC R21, c[0x0][0x610] ;  /* 0x00018400ff157b82 */ /* 0x000e220000000800 */
[----:B------:R-:W-:Y:S05]  /*28300*/  @!P1 BRA `(.L_x_554) ;  /* 0x0000000000289947 */ /* 0x000fea0003800000 */
[----:B0-----:R-:W0:Y:S02]  /*28310*/  LDC R0, c[0x0][0x64c] ;  /* 0x00019300ff007b82 */ /* 0x001e240000000800 */
[----:B0-----:R-:W-:-:S05]  /*28320*/  IADD3 R7, P1, R11, R0, RZ ;  /* 0x000000000b077210 */ /* 0x001fca0007f3e0ff */
        /* <DEDUP_REMOVED lines=8> */
.L_x_554:
[----:B0-2---:R-:W-:Y:S01]  /*283b0*/  SHF.R.U64 R0, R2, R17, R3 ;  /* 0x0000001102007219 */ /* 0x005fe20000001203 */
[----:B------:R-:W-:Y:S01]  /*283c0*/  VIADD R3, R16, 0xffffffff ;  /* 0xffffffff10037836 */ /* 0x000fe20000000000 */
[----:B------:R-:W-:Y:S01]  /*283d0*/  LOP3.LUT R41, R8, R41, RZ, 0xc0, !PT ;  /* 0x0000002908297212 */ /* 0x000fe200078ec0ff */
[----:B------:R-:W-:Y:S02]  /*283e0*/  IMAD.MOV R13, RZ, RZ, -R13 ;  /* 0x000000ffff0d7224 */ /* 0x000fe400078e0a0d */
[----:B------:R-:W-:Y:S01]  /*283f0*/  IMAD.MOV R2, RZ, RZ, -R0 ;  /* 0x000000ffff027224 */ /* 0x000fe200078e0a00 */
[----:B------:R-:W-:Y:S01]  /*28400*/  LOP3.LUT R3, R10, R3, RZ, 0xc0, !PT ;  /* 0x000000030a037212 */ /* 0x000fe200078ec0ff */
[----:B------:R-:W-:Y:S02]  /*28410*/  IMAD R41, R20, R0, R41 ;  /* 0x0000000014297224 */ /* 0x000fe400078e0229 */
[----:B----4-:R-:W-:Y:S02]  /*28420*/  @P4 IMAD R18, R15, R13, R12 ;  /* 0x0000000d0f124224 */ /* 0x010fe400078e020c */
[----:B---3--:R-:W-:-:S02]  /*28430*/  IMAD R0, R2, R19, R11 ;  /* 0x0000001302007224 */ /* 0x008fc400078e020b */
[----:B------:R-:W-:Y:S02]  /*28440*/  IMAD R41, R41, R21, R18 ;  /* 0x0000001529297224 */ /* 0x000fe400078e0212 */
[----:B------:R-:W-:Y:S02]  /*28450*/  IMAD R2, R0, R16, R3 ;  /* 0x0000001000027224 */ /* 0x000fe400078e0203 */
[----:B------:R-:W-:-:S03]  /*28460*/  IMAD.MOV.U32 R4, RZ, RZ, 0x1 ;  /* 0x00000001ff047424 */ /* 0x000fc600078e00ff */
[----:B------:R-:W-:Y:S02]  /*28470*/  SEL R3, R2, R41, !P4 ;  /* 0x0000002902037207 */ /* 0x000fe40006000000 */
[----:B------:R-:W-:Y:S02]  /*28480*/  PRMT R0, R4, 0x7610, R0 ;  /* 0x0000761004007816 */ /* 0x000fe40000000000 */
[----:B------:R-:W-:Y:S01]  /*28490*/  SEL R41, R41, R2, !P4 ;  /* 0x0000000229297207 */ /* 0x000fe20006000000 */
[----:B------:R2:W-:Y:S06]  /*284a0*/  STL [R1+0x45c], R3 ;  /* 0x00045c0301007387 */ /* 0x0005ec0000100800 */
.L_x_552:
[----:B------:R3:W-:Y:S01]  /*284b0*/  STL [R1+0x460], R41 ;  /* 0x0004602901007387 */ /* 0x0007e20000100800 */
[----:B------:R-:W-:-:S13]  /*284c0*/  LOP3.LUT P1, RZ, R0, 0xff, RZ, 0xc0, !PT ;  /* 0x000000ff00ff7812 */ /* 0x000fda000782c0ff */
[----:B---3--:R-:W-:Y:S05]  /*284d0*/  @P1 BRA `(.L_x_555) ;  /* 0xfffffd8c005c1947 */ /* 0x008fea000383ffff */
[----:B------:R-:W-:Y:S05]  /*284e0*/  EXIT ;  /* 0x000000000000794d */ /* 0x000fea0003800000 */
.L_x_7:
[----:B------:R-:W2:Y:S01]  /*284f0*/  LDL R20, [R1+0x458] ;  /* 0x0004580001147983 */ /* 0x000ea20000100800 */
[----:B0-----:R-:W-:-:S03]  /*28500*/  ULDC.64 UR4, c[0x0][0x650] ;  /* 0x0001940000047ab9 */ /* 0x001fc60000000a00 */
[----:B------:R-:W3:Y:S01]  /*28510*/  LDL R163, [R1+0x454] ;  /* 0x0004540001a37983 */ /* 0x000ee20000100800 */
[----:B------:R-:W-:Y:S01]  /*28520*/  PRMT R0, RZ, 0x7610, R0 ;  /* 0x00007610ff007816 */ /* 0x000fe20000000000 */
[----:B------:R-:W-:Y:S02]  /*28530*/  IMAD.MOV.U32 R12, RZ, RZ, -0x1 ;  /* 0xffffffffff0c7424 */ /* 0x000fe400078e00ff */
[----:B------:R-:W-:Y:S02]  /*28540*/  IMAD.MOV.U32 R4, RZ, RZ, -0x1 ;  /* 0xffffffffff047424 */ /* 0x000fe400078e00ff */
[----:B------:R-:W-:Y:S01]  /*28550*/  IMAD.MOV.U32 R11, RZ, RZ, -0x1 ;  /* 0xffffffffff0b7424 */ /* 0x000fe200078e00ff */
[----:B--2---:R-:W-:-:S04]  /*28560*/  ISETP.GE.U32.AND P0, PT, R20, UR4, PT ;  /* 0x0000000414007c0c */ /* 0x004fc8000bf06070 */
[----:B---3--:R-:W-:-:S13]  /*28570*/  ISETP.GE.U32.AND.EX P0, PT, R163, UR5, PT, P0 ;  /* 0x00000005a3007c0c */ /* 0x008fda000bf06100 */
[----:B------:R-:W-:Y:S05]  /*28580*/  @P0 BRA `(.L_x_556) ;  /* 0x0000000400300947 */ /* 0x000fea0003800000 */
[----:B------:R-:W0:Y:S01]  /*28590*/  LDC.64 R16, c[0x0][0x628] ;  /* 0x00018a00ff107b82 */ /* 0x000e220000000a00 */
[----:B-1----:R-:W-:Y:S02]  /*285a0*/  IMAD.MOV.U32 R8, RZ, RZ, R20 ;  /* 0x000000ffff087224 */ /* 0x002fe400078e0014 */
[----:B------:R-:W-:-:S05]  /*285b0*/  IMAD.MOV.U32 R9, RZ, RZ, R163 ;  /* 0x000000ffff097224 */ /* 0x000fca00078e00a3 */
[----:B------:R-:W1:Y:S08]  /*285c0*/  LDC R12, c[0x0][0x630] ;  /* 0x00018c00ff0c7b82 */ /* 0x000e700000000800 */
[----:B------:R-:W2:Y:S01]  /*285d0*/  LDC.64 R18, c[0x0][0x620] ;  /* 0x00018800ff127b82 */ /* 0x000ea20000000a00 */
[----:B0-----:R-:W-:-:S04]  /*285e0*/  ISETP.NE.U32.AND P0, PT, R16, RZ, PT ;  /* 0x000000ff1000720c */ /* 0x001fc80003f05070 */
[----:B------:R-:W-:-:S13]  /*285f0*/  ISETP.NE.AND.EX P0, PT, R17, RZ, PT, P0 ;  /* 0x000000ff1100720c */ /* 0x000fda0003f05300 */
[----:B-12---:R-:W-:Y:S05]  /*28600*/  @!P0 BRA `(.L_x_557) ;  /* 0x0000000000288947 */ /* 0x006fea0003800000 */
[----:B------:R-:W0:Y:S02]  /*28610*/  LDC R0, c[0x0][0x634] ;  /* 0x00018d00ff007b82 */ /* 0x000e240000000800 */
        /* <DEDUP_REMOVED lines=9> */
.L_x_557:
[----:B------:R-:W0:Y:S01]  /*286b0*/  LDC.64 R22, c[0x0][0x640] ;  /* 0x00019000ff167b82 */ /* 0x000e220000000a00 */
[-CC-:B------:R-:W-:Y:S01]  /*286c0*/  SHF.R.U64 R15, R8, R12.reuse, R9.reuse ;  /* 0x0000000c080f7219 */ /* 0x180fe20000001209 */
[----:B------:R-:W-:Y:S01]  /*286d0*/  IMAD.MOV.U32 R4, RZ, RZ, R20 ;  /* 0x000000ffff047224 */ /* 0x000fe200078e0014 */
[----:B------:R-:W-:Y:S01]  /*286e0*/  SHF.R.U32.HI R0, RZ, R12, R9 ;  /* 0x0000000cff007219 */ /* 0x000fe20000011609 */
[----:B------:R-:W-:Y:S01]  /*286f0*/  IMAD.MOV.U32 R24, RZ, RZ, 0x1 ;  /* 0x00000001ff187424 */ /* 0x000fe200078e00ff */
[----:B------:R-:W-:-:S03]  /*28700*/  IADD3 R7, P0, RZ, -R15, RZ ;  /* 0x8000000fff077210 */ /* 0x000fc60007f1e0ff */
[----:B------:R-:W1:Y:S02]  /*28710*/  LDC R6, c[0x0][0x618] ;  /* 0x00018600ff067b82 */ /* 0x000e640000000800 */
[----:B------:R-:W-:-:S04]  /*28720*/  IMAD.X R5, RZ, RZ, ~R0, P0 ;  /* 0x000000ffff057224 */ /* 0x000fc800000e0e00 */
[-C--:B------:R-:W-:Y:S02]  /*28730*/  IMAD R0, R5, R18.reuse, RZ ;  /* 0x0000001205007224 */ /* 0x080fe400078e02ff */
[----:B------:R-:W2:Y:S01]  /*28740*/  LDC R8, c[0x0][0x608] ;  /* 0x00018200ff087b82 */ /* 0x000ea20000000800 */
[----:B------:R-:W-:Y:S02]  /*28750*/  IMAD.MOV.U32 R5, RZ, RZ, R163 ;  /* 0x000000ffff057224 */ /* 0x000fe400078e00a3 */
[----:B------:R-:W-:-:S05]  /*28760*/  IMAD.WIDE.U32 R4, R7, R18, R4 ;  /* 0x0000001207047225 */ /* 0x000fca00078e0004 */
[----:B------:R-:W3:Y:S01]  /*28770*/  LDC R21, c[0x0][0x658] ;  /* 0x00019600ff157b82 */ /* 0x000ee20000000800 */
[----:B------:R-:W-:Y:S01]  /*28780*/  IMAD R7, R7, R19, R0 ;  /* 0x0000001307077224 */ /* 0x000fe200078e0200 */
[----:B0-----:R-:W-:-:S03]  /*28790*/  ISETP.NE.U32.AND P0, PT, R22, RZ, PT ;  /* 0x000000ff1600720c */ /* 0x001fc60003f05070 */
[----:B------:R-:W-:Y:S01]  /*287a0*/  IMAD.IADD R5, R5, 0x1, R7 ;  /* 0x0000000105057824 */ /* 0x000fe200078e0207 */
[----:B------:R-:W-:Y:S02]  /*287b0*/  ISETP.NE.AND.EX P0, PT, R23, RZ, PT, P0 ;  /* 0x000000ff1700720c */ /* 0x000fe40003f05300 */
[----:B------:R-:W0:Y:S02]  /*287c0*/  LDC R16, c[0x0][0x600] ;  /* 0x00018000ff107b82 */ /* 0x000e240000000800 */
[-CC-:B-1----:R-:W-:Y:S01]  /*287d0*/  SHF.R.U64 R12, R4, R6.reuse, R5.reuse ;  /* 0x00000006040c7219 */ /* 0x182fe20000001205 */
[----:B------:R-:W-:Y:S01]  /*287e0*/  IMAD.MOV.U32 R4, RZ, RZ, -0x1 ;  /* 0xffffffffff047424 */ /* 0x000fe200078e00ff */
[----:B------:R-:W-:-:S04]  /*287f0*/  SHF.R.U32.HI R5, RZ, R6, R5 ;  /* 0x00000006ff057219 */ /* 0x000fc80000011605 */
[----:B------:R-:W1:Y:S01]  /*28800*/  LDC R18, c[0x0][0x648] ;  /* 0x00019200ff127b82 */ /* 0x000e620000000800 */
[-CC-:B--2---:R-:W-:Y:S02]  /*28810*/  SHF.R.U64 R17, R12, R8.reuse, R5.reuse ;  /* 0x000000080c117219 */ /* 0x184fe40000001205 */
[----:B------:R-:W-:-:S05]  /*28820*/  SHF.R.U32.HI R0, RZ, R8, R5 ;  /* 0x00000008ff007219 */ /* 0x000fca0000011605 */
[----:B------:R-:W2:Y:S01]  /*28830*/  LDC R20, c[0x0][0x638] ;  /* 0x00018e00ff147b82 */ /* 0x000ea20000000800 */
[-C--:B---3--:R-:W-:Y:S02]  /*28840*/  SHF.L.U32 R4, R4, R21.reuse, RZ ;  /* 0x0000001504047219 */ /* 0x088fe400000006ff */
[-CC-:B------:R-:W-:Y:S02]  /*28850*/  SHF.R.U64 R19, R17, R21.reuse, R0.reuse ;  /* 0x0000001511137219 */ /* 0x180fe40000001200 */
[----:B------:R-:W-:Y:S02]  /*28860*/  LOP3.LUT R26, RZ, R4, RZ, 0x33, !PT ;  /* 0x00000004ff1a7212 */ /* 0x000fe400078e33ff */
[----:B------:R-:W-:Y:S01]  /*28870*/  SHF.R.U32.HI R5, RZ, R21, R0 ;  /* 0x00000015ff057219 */ /* 0x000fe20000011600 */
[----:B------:R-:W3:Y:S01]  /*28880*/  LDC R25, c[0x0][0x610] ;  /* 0x00018400ff197b82 */ /* 0x000ee20000000800 */
[----:B------:R-:W-:Y:S01]  /*28890*/  IMAD.MOV.U32 R4, RZ, RZ, R19 ;  /* 0x000000ffff047224 */ /* 0x000fe200078e0013 */
[----:B------:R-:W-:Y:S06]  /*288a0*/  @!P0 BRA `(.L_x_558) ;  /* 0x0000000000288947 */ /* 0x000fec0003800000 */
        /* <DEDUP_REMOVED lines=10> */
.L_x_558:
[----:B-1----:R-:W-:Y:S01]  /*28950*/  SHF.R.U64 R3, R4, R18, R5 ;  /* 0x0000001204037219 */ /* 0x002fe20000001205 */
[----:B0-----:R-:W-:Y:S01]  /*28960*/  VIADD R5, R16, 0xffffffff ;  /* 0xffffffff10057836 */ /* 0x001fe20000000000 */
[----:B------:R-:W-:Y:S01]  /*28970*/  SHF.L.U32 R24, R24, R21, RZ ;  /* 0x0000001518187219 */ /* 0x000fe200000006ff */
[----:B------:R-:W-:Y:S01]  /*28980*/  @P4 IMAD R10, R13, R14, R2 ;  /* 0x0000000e0d0a4224 */ /* 0x000fe200078e0202 */
[----:B------:R-:W-:Y:S01]  /*28990*/  LOP3.LUT R0, R17, R26, RZ, 0xc0, !PT ;  /* 0x0000001a11007212 */ /* 0x000fe200078ec0ff */
[----:B------:R-:W-:Y:S01]  /*289a0*/  IMAD.MOV R4, RZ, RZ, -R3 ;  /* 0x000000ffff047224 */ /* 0x000fe200078e0a03 */
[----:B------:R-:W-:Y:S01]  /*289b0*/  LOP3.LUT R5, R12, R5, RZ, 0xc0, !PT ;  /* 0x000000050c057212 */ /* 0x000fe200078ec0ff */
[----:B------:R-:W-:Y:S02]  /*289c0*/  IMAD.MOV.U32 R2, RZ, RZ, 0x1 ;  /* 0x00000001ff027424 */ /* 0x000fe400078e00ff */
[----:B------:R-:W-:Y:S02]  /*289d0*/  IMAD R3, R24, R3, R0 ;  /* 0x0000000318037224 */ /* 0x000fe400078e0200 */
[----:B--2---:R-:W-:-:S02]  /*289e0*/  IMAD R0, R4, R20, R19 ;  /* 0x0000001404007224 */ /* 0x004fc400078e0213 */
[----:B---3--:R-:W-:Y:S02]  /*289f0*/  IMAD R12, R3, R25, R10 ;  /* 0x00000019030c7224 */ /* 0x008fe400078e020a */
[----:B------:R-:W-:Y:S01]  /*28a00*/  IMAD R3, R0, R16, R5 ;  /* 0x0000001000037224 */ /* 0x000fe200078e0205 */
[----:B------:R-:W-:Y:S01]  /*28a10*/  PRMT R0, R2, 0x7610, R0 ;  /* 0x0000761002007816 */ /* 0x000fe20000000000 */
[----:B------:R-:W-:-:S03]  /*28a20*/  IMAD.MOV.U32 R11, RZ, RZ, R15 ;  /* 0x000000ffff0b7224 */ /* 0x000fc600078e000f */
[----:B------:R-:W-:Y:S02]  /*28a30*/  SEL R4, R3, R12, !P4 ;  /* 0x0000000c03047207 */ /* 0x000fe40006000000 */
[----:B------:R-:W-:-:S07]  /*28a40*/  SEL R12, R12, R3, !P4 ;  /* 0x000000030c0c7207 */ /* 0x000fce0006000000 */
.L_x_556:
[----:B------:R-:W-:-:S08]  /*28a50*/  NOP ;  /* 0x0000000000007918 */ /* 0x000fd00000000000 */
[----:B-1----:R-:W0:-:S00]  /*28a60*/  USETMAXREG.DEALLOC.CTAPOOL 0x18 ;  /* 0x00000018000079c8 */ /* 0x002e0000080e0500 */
[----:B------:R-:W-:-:S13]  /*28a70*/  ISETP.NE.AND P0, PT, RZ, UR8, PT ;  /* 0x00000008ff007c0c */ /* 0x000fda000bf05270 */
[----:B------:R-:W-:Y:S05]  /*28a80*/  @P0 EXIT ;  /* 0x000000000000094d */ /* 0x000fea0003800000 */
[----:B0-----:R-:W-:Y:S01]  /*28a90*/  LOP3.LUT P0, RZ, R0, 0xff, RZ, 0xc0, !PT ;  /* 0x000000ff00ff7812 */ /* 0x001fe2000780c0ff */
[----:B------:R-:W-:Y:S02]  /*28aa0*/  IMAD.MOV.U32 R0, RZ, RZ, 0x1 ;  /* 0x00000001ff007424 */ /* 0x000fe400078e00ff */
[----:B------:R-:W-:-:S10]  /*28ab0*/  IMAD.MOV.U32 R8, RZ, RZ, RZ ;  /* 0x000000ffff087224 */ /* 0x000fd400078e00ff */
[----:B------:R-:W-:Y:S05]  /*28ac0*/  @!P0 BRA `(.L_x_559) ;  /* 0x0000000c00508947 */ /* 0x000fea0003800000 */
[----:B------:R-:W0:Y:S01]  /*28ad0*/  LDC R0, c[0x0][0x28c] ;  /* 0x0000a300ff007b82 */ /* 0x000e220000000800 */
[----:B------:R-:W-:Y:S01]  /*28ae0*/  ULDC UR5, c[0x0][0x658] ;  /* 0x0001960000057ab9 */ /* 0x000fe20000000800 */
[----:B------:R-:W-:Y:S01]  /*28af0*/  UMOV UR7, 0xffffffff ;  /* 0xffffffff00077882 */ /* 0x000fe20000000000 */
[----:B------:R-:W-:Y:S01]  /*28b00*/  ULDC UR6, c[0x0][0xc] ;  /* 0x0000030000067ab9 */ /* 0x000fe20000000800 */
[----:B------:R-:W-:Y:S01]  /*28b10*/  USHF.L.U32 UR9, UR7, UR5, URZ ;  /* 0x0000000507097299 */ /* 0x000fe2000800063f */
[----:B------:R-:W-:Y:S01]  /*28b20*/  BSSY B0, `(.L_x_559) ;  /* 0x00000ce000007945 */ /* 0x000fe20003800000 */
[----:B------:R-:W-:Y:S01]  /*28b30*/  UMOV UR8, 0x1 ;  /* 0x0000000100087882 */ /* 0x000fe20000000000 */
[----:B------:R-:W-:Y:S01]  /*28b40*/  ULDC UR7, c[0x0][0x10] ;  /* 0x0000040000077ab9 */ /* 0x000fe20000000800 */
[----:B------:R-:W1:Y:S01]  /*28b50*/  S2UR UR10, SR_CgaCtaId ;  /* 0x00000000000a79c3 */ /* 0x000e620000008800 */
[----:B------:R-:W-:Y:S01]  /*28b60*/  UIMAD.WIDE.U32 UR6, UR6, UR7, URZ ;  /* 0x00000007060672a5 */ /* 0x000fe2000f8e003f */
[----:B------:R-:W-:Y:S01]  /*28b70*/  IMAD.MOV.U32 R10, RZ, RZ, 0x1 ;  /* 0x00000001ff0a7424 */ /* 0x000fe200078e00ff */
[----:B------:R-:W-:Y:S01]  /*28b80*/  USHF.L.U32 UR5, UR8, UR5, URZ ;  /* 0x0000000508057299 */ /* 0x000fe2000800063f */
[----:B------:R-:W-:Y:S01]  /*28b90*/  IMAD.MOV.U32 R8, RZ, RZ, RZ ;  /* 0x000000ffff087224 */ /* 0x000fe200078e00ff */
[----:B------:R-:W-:Y:S01]  /*28ba0*/  ULDC UR4, c[0x0][0x600] ;  /* 0x0001800000047ab9 */ /* 0x000fe20000000800 */
[----:B------:R-:W-:Y:S01]  /*28bb0*/  ULDC UR8, c[0x0][0x14] ;  /* 0x0000050000087ab9 */ /* 0x000fe20000000800 */
[----:B------:R-:W-:-:S02]  /*28bc0*/  ULOP3.LUT UR21, UR13, 0x2, URZ, 0xfc, !UPT ;  /* 0x000000020d157892 */ /* 0x000fc4000f8efc3f */
[----:B------:R-:W-:Y:S02]  /*28bd0*/  UIMAD.WIDE.U32 UR22, UR6, UR8, URZ ;  /* 0x00000008061672a5 */ /* 0x000fe4000f8e003f */
[----:B------:R-:W-:Y:S02]  /*28be0*/  UIMAD UR16, UR7, UR8, URZ ;  /* 0x00000008071072a4 */ /* 0x000fe4000f8e023f */
[----:B------:R-:W-:Y:S02]  /*28bf0*/  UIADD3 UR4, UR4, -0x1, URZ ;  /* 0xffffffff04047890 */ /* 0x000fe4000fffe03f */
[----:B------:R-:W-:Y:S01]  /*28c00*/  ULOP3.LUT UR18, URZ, UR9, URZ, 0x33, !UPT ;  /* 0x000000093f127292 */ /* 0x000fe2000f8e333f */
[----:B0-----:R-:W-:Y:S01]  /*28c10*/  VIADD R0, R0, 0x7f ;  /* 0x0000007f00007836 */ /* 0x001fe20000000000 */
[----:B------:R-:W-:Y:S01]  /*28c20*/  UIADD3 UR16, UR23, UR16, URZ ;  /* 0x0000001017107290 */ /* 0x000fe2000fffe03f */
[----:B------:R-:W-:-:S03]  /*28c30*/  ULDC.64 UR24, c[0x0][0x198] ;  /* 0x0000660000187ab9 */ /* 0x000fc60000000a00 */
[----:B------:R-:W-:Y:S01]  /*28c40*/  SHF.R.S32.HI R3, RZ, 0x1f, R0 ;  /* 0x0000001fff037819 */ /* 0x000fe20000011400 */
[----:B-1----:R-:W-:-:S03]  /*28c50*/  IMAD.U32 R7, RZ, RZ, UR10 ;  /* 0x0000000aff077e24 */ /* 0x002fc6000f8e00ff */
[----:B------:R-:W-:Y:S01]  /*28c60*/  LEA.HI R3, R3, R0, RZ, 0x7 ;  /* 0x0000000003037211 */ /* 0x000fe200078f38ff */
[----:B------:R-:W-:-:S03]  /*28c70*/  IMAD.MOV.U32 R0, RZ, RZ, 0x1 ;  /* 0x00000001ff007424 */ /* 0x000fc600078e00ff */
[----:B------:R-:W-:-:S05]  /*28c80*/  SHF.R.S32.HI R6, RZ, 0x7, R3 ;  /* 0x00000007ff067819 */ /* 0x000fca0000011403 */
[----:B------:R-:W-:-:S07]  /*28c90*/  VIADD R16, R6, 0x1 ;  /* 0x0000000106107836 */ /* 0x000fce0000000000 */
.L_x_570:
[----:B------:R-:W-:-:S03]  /*28ca0*/  UMOV UR6, 0xffffffff ;  /* 0xffffffff00067882 */ /* 0x000fc60000000000 */
[----:B------:R-:W-:Y:S05]  /*28cb0*/  BRA.DIV UR6, `(.L_x_560) ;  /* 0x0000000e06ac7947 */ /* 0x000fea000b800000 */
[----:B------:R-:W-:-:S13]  /*28cc0*/  ELECT P0, URZ, PT ;  /* 0x00000000003f782f */ /* 0x000fda0003800000 */
.L_x_580:
[----:B------:R-:W0:Y:S01]  /*28cd0*/  LDC R2, c[0x0][0x28c] ;  /* 0x0000a300ff027b82 */ /* 0x000e220000000800 */
[----:B------:R-:W-:Y:S01]  /*28ce0*/  BSSY B1, `(.L_x_561) ;  /* 0x000003b000017945 */ /* 0x000fe20003800000 */
[----:B0-----:R-:W-:-:S13]  /*28cf0*/  ISETP.LT.OR P0, PT, R2, 0x1, !P0 ;  /* 0x000000010200780c */ /* 0x001fda0004701670 */
[----:B------:R-:W-:Y:S05]  /*28d00*/  @P0 BRA `(.L_x_562) ;  /* 0x0000000000e00947 */ /* 0x000fea0003800000 */
[----:B------:R-:W-:Y:S02]  /*28d10*/  IMAD R2, R12, 0x2, R7 ;  /* 0x000000020c027824 */ /* 0x000fe400078e0207 */
[----:B------:R-:W-:Y:S02]  /*28d20*/  IMAD.SHL.U32 R4, R4, 0x100, RZ ;  /* 0x0000010004047824 */ /* 0x000fe400078e00ff */
[----:B------:R-:W-:Y:S02]  /*28d30*/  IMAD.SHL.U32 R2, R2, 0x80, RZ ;  /* 0x0000008002027824 */ /* 0x000fe400078e00ff */
[----:B------:R-:W-:Y:S02]  /*28d40*/  IMAD.MOV.U32 R14, RZ, RZ, RZ ;  /* 0x000000ffff0e7224 */ /* 0x000fe400078e00ff */
[----:B------:R-:W-:Y:S02]  /*28d50*/  IMAD.MOV.U32 R3, RZ, RZ, R16 ;  /* 0x000000ffff037224 */ /* 0x000fe400078e0010 */
[----:B------:R-:W-:-:S02]  /*28d60*/  IMAD.MOV.U32 R5, RZ, RZ, R0 ;  /* 0x000000ffff057224 */ /* 0x000fc400078e0000 */
[----:B------:R-:W-:-:S07]  /*28d70*/  IMAD.MOV.U32 R9, RZ, RZ, R8 ;  /* 0x000000ffff097224 */ /* 0x000fce00078e0008 */
.L_x_565:
[----:B------:R-:W0:Y:S01]  /*28d80*/  S2UR UR6, SR_CgaCtaId ;  /* 0x00000000000679c3 */ /* 0x000e220000008800 */
[----:B------:R-:W-:Y:S02]  /*28d90*/  MOV R12, 0x400 ;  /* 0x00000400000c7802 */ /* 0x000fe40000000f00 */
[----:B------:R-:W-:Y:S01]  /*28da0*/  SHF.L.U32 R13, R5, 0x1f, RZ ;  /* 0x0000001f050d7819 */ /* 0x000fe200000006ff */
[----:B0-----:R-:W-:-:S05]  /*28db0*/  IMAD.U32 R7, RZ, RZ, UR6 ;  /* 0x00000006ff077e24 */ /* 0x001fca000f8e00ff */
[----:B------:R-:W-:-:S05]  /*28dc0*/  LEA R12, R7, R12, 0x18 ;  /* 0x0000000c070c7211 */ /* 0x000fca00078ec0ff */
[----:B------:R-:W-:-:S04]  /*28dd0*/  IMAD R18, R9, 0x8, R12 ;  /* 0x0000000809127824 */ /* 0x000fc800078e020c */
[----:B------:R-:W0:Y:S02]  /*28de0*/  SYNCS.PHASECHK.TRANS64.TRYWAIT P0, [R18+URZ+0x18], R13 ;  /* 0x0000180d120075a7 */ /* 0x000e24000800017f */
[----:B0-----:R-:W-:Y:S05]  /*28df0*/  @!P0 BRA `(.L_x_563) ;  /* 0x0000000c007c8947 */ /* 0x001fea0003800000 */
.L_x_581:
[----:B------:R-:W1:Y:S01]  /*28e00*/  S2R R15, SR_TID.X ;  /* 0x00000000000f7919 */ /* 0x000e620000002100 */
[----:B------:R-:W-:-:S04]  /*28e10*/  UPRMT UR6, UR21, 0x9910, URZ ;  /* 0x0000991015067896 */ /* 0x000fc8000800003f */
[----:B------:R-:W-:Y:S01]  /*28e20*/  UISETP.NE.AND UP0, UPT, UR6, 0x2, UPT ;  /* 0x000000020600788c */ /* 0x000fe2000bf05270 */
[----:B-1----:R-:W-:-:S13]  /*28e30*/  LOP3.LUT P0, RZ, R15, 0x7f, RZ, 0xc0, !PT ;  /* 0x0000007f0fff7812 */ /* 0x002fda000780c0ff */
[----:B0-----:R-:W0:Y:S02]  /*28e40*/  @!P0 LDC R13, c[0x0][0x500] ;  /* 0x00014000ff0d8b82 */ /* 0x001e240000000800 */
[----:B0-----:R0:W-:Y:S01]  /*28e50*/  @!P0 SYNCS.ARRIVE.TRANS64 RZ, [R18+URZ], R13 ;  /* 0x0000000d12ff89a7 */ /* 0x0011e2000800003f */
[----:B------:R-:W-:-:S13]  /*28e60*/  PLOP3.LUT P0, PT, PT, PT, UP0, 0x80, 0x0 ;  /* 0x000000000000781c */ /* 0x000fda0003f0f008 */
[----:B0-----:R-:W-:Y:S05]  /*28e70*/  @P0 BRA `(.L_x_564) ;  /* 0x0000000000040947 */ /* 0x001fea0003800000 */
[----:B------:R-:W-:Y:S01]  /*28e80*/  BPT.TRAP 0x1 ;  /* 0x000000040000795c */ /* 0x000fe20000300000 */
.L_x_564:
[----:B------:R-:W-:Y:S01]  /*28e90*/  IMAD.SHL.U32 R13, R9, 0x8000, RZ ;  /* 0x00008000090d7824 */ /* 0x000fe200078e00ff */
[----:B------:R-:W-:Y:S01]  /*28ea0*/  R2UR UR8, R12 ;  /* 0x000000000c0872ca */ /* 0x000fe200000e0000 */
[----:B------:R-:W-:Y:S01]  /*28eb0*/  VIADD R3, R3, 0xffffffff ;  /* 0xffffffff03037836 */ /* 0x000fe20000000000 */
[----:B------:R-:W-:Y:S01]  /*28ec0*/  R2UR UR9, R18 ;  /* 0x00000000120972ca */ /* 0x000fe200000e0000 */
[--C-:B------:R-:W-:Y:S01]  /*28ed0*/  IMAD R15, R7, 0x4000, R13.reuse ;  /* 0x00004000070f7824 */ /* 0x100fe200078e020d */
[----:B------:R-:W-:Y:S01]  /*28ee0*/  IADD3 R12, R12, 0x18100, R13 ;  /* 0x000181000c0c7810 */ /* 0x000fe20007ffe00d */
[----:B------:R-:W-:Y:S01]  /*28ef0*/  UIADD3 UR6, UP0, UR24, 0xf0, URZ ;  /* 0x000000f018067890 */ /* 0x000fe2000ff1e03f */
[----:B------:R-:W-:Y:S01]  /*28f00*/  R2UR UR11, R2 ;  /* 0x00000000020b72ca */ /* 0x000fe200000e0000 */
[----:B------:R-:W-:Y:S01]  /*28f10*/  UIADD3 UR26, UP1, UR24, 0x1f0, URZ ;  /* 0x000001f0181a7890 */ /* 0x000fe2000ff3e03f */
[----:B------:R-:W-:Y:S01]  /*28f20*/  R2UR UR7, R15 ;  /* 0x000000000f0772ca */ /* 0x000fe200000e0000 */
[----:B------:R-:W-:Y:S01]  /*28f30*/  VIADD R9, R9, 0x1 ;  /* 0x0000000109097836 */ /* 0x000fe20000000000 */
[----:B------:R-:W-:Y:S01]  /*28f40*/  R2UR UR10, R14 ;  /* 0x000000000e0a72ca */ /* 0x000fe200000e0000 */
[----:B------:R-:W-:Y:S01]  /*28f50*/  UIADD3.X UR27, URZ, UR25, URZ, UP1, !UPT ;  /* 0x000000193f1b7290 */ /* 0x000fe20008ffe43f */
[----:B------:R-:W-:Y:S01]  /*28f60*/  R2UR UR12, R11 ;  /* 0x000000000b0c72ca */ /* 0x000fe200000e0000 */
[----:B------:R-:W-:Y:S01]  /*28f70*/  UMOV UR20, 0x30000 ;  /* 0x0003000000147882 */ /* 0x000fe20000000000 */
[----:B------:R-:W-:Y:S01]  /*28f80*/  R2UR UR17, R12 ;  /* 0x000000000c1172ca */ /* 0x000fe200000e0000 */
[----:B------:R-:W-:Y:S01]  /*28f90*/  UMOV UR14, 0x0 ;  /* 0x00000000000e7882 */ /* 0x000fe20000000000 */
[----:B------:R-:W-:Y:S01]  /*28fa0*/  R2UR UR19, R4 ;  /* 0x00000000041372ca */ /* 0x000fe200000e0000 */
[----:B------:R-:W-:Y:S01]  /*28fb0*/  UMOV UR15, 0x10000000 ;  /* 0x10000000000f7882 */ /* 0x000fe20000000000 */
[----:B------:R-:W-:Y:S01]  /*28fc0*/  ISETP.GT.AND P1, PT, R3, 0x1, PT ;  /* 0x000000010300780c */ /* 0x000fe20003f24270 */
[----:B------:R-:W-:Y:S01]  /*28fd0*/  VIADD R14, R14, 0x80 ;  /* 0x000000800e0e7836 */ /* 0x000fe20000000000 */
[----:B------:R-:W-:Y:S01]  /*28fe0*/  ISETP.NE.AND P0, PT, R9, 0x3, PT ;  /* 0x000000030900780c */ /* 0x000fe20003f05270 */
[----:B------:R-:W-:-:S02]  /*28ff0*/  UIADD3 UR8, UR8, 0x100, UR7 ;  /* 0x0000010008087890 */ /* 0x000fc4000fffe007 */
[----:B------:R-:W-:Y:S01]  /*29000*/  UIADD3.X UR7, URZ, UR25, URZ, UP0, !UPT ;  /* 0x000000193f077290 */ /* 0x000fe200087fe43f */
[----:B------:R-:W-:Y:S02]  /*29010*/  SEL R12, RZ, 0x1, P0 ;  /* 0x00000001ff0c7807 */ /* 0x000fe40000000000 */
[----:B------:R-:W-:Y:S02]  /*29020*/  SEL R9, R9, RZ, P0 ;  /* 0x000000ff09097207 */ /* 0x000fe40000000000 */
[----:B------:R-:W-:-:S04]  /*29030*/  LOP3.LUT R5, R5, R12, RZ, 0x3c, !PT ;  /* 0x0000000c05057212 */ /* 0x000fc800078e3cff */
[----:B------:R0:W-:Y:S02]  /*29040*/  UTMALDG.3D.MULTICAST [UR8], [UR6], UR20, desc[UR14] ;  /* 0x00000e08060073b4 */ /* 0x0001e40008011814 */
[----:B0-----:R-:W-:Y:S01]  /*29050*/  UMOV UR8, UR17 ;  /* 0x0000001100087c82 */ /* 0x001fe20008000000 */
[----:B------:R-:W-:Y:S02]  /*29060*/  UMOV UR11, UR19 ;  /* 0x00000013000b7c82 */ /* 0x000fe40008000000 */
[----:B------:R0:W-:Y:S02]  /*29070*/  UTMALDG.3D [UR8], [UR26], desc[UR14] ;  /* 0x00000e081a0075b4 */ /* 0x0001e40008011000 */
[----:B0-----:R-:W-:Y:S05]  /*29080*/  @P1 BRA `(.L_x_565) ;  /* 0xfffffffc003c1947 */ /* 0x001fea000383ffff */
.L_x_562:
[----:B------:R-:W-:Y:S05]  /*29090*/  BSYNC B1 ;  /* 0x0000000000017941 */ /* 0x000fea0003800000 */
.L_x_561:
[----:B------:R-:W2:Y:S01]  /*290a0*/  LDL.LU R17, [R1+0x454] ;  /* 0x0004540001117983 */ /* 0x000ea20000300800 */
[----:B------:R-:W-:Y:S01]  /*290b0*/  LOP3.LUT P0, RZ, R10, 0xff, RZ, 0xc0, !PT ;  /* 0x000000ff0aff7812 */ /* 0x000fe2000780c0ff */
[C---:B------:R-:W-:Y:S01]  /*290c0*/  IMAD.IADD R8, R6.reuse, 0x1, R8 ;  /* 0x0000000106087824 */ /* 0x040fe200078e0208 */
[----:B------:R-:W-:Y:S01]  /*290d0*/  ULDC.64 UR6, c[0x0][0x650] ;  /* 0x0001940000067ab9 */ /* 0x000fe20000000a00 */
[----:B------:R-:W3:Y:S01]  /*290e0*/  LDL.LU R15, [R1+0x458] ;  /* 0x00045800010f7983 */ /* 0x000ee20000300800 */
[----:B------:R-:W-:Y:S01]  /*290f0*/  ISETP.GE.U32.AND P1, PT, R6, 0x3, PT ;  /* 0x000000030600780c */ /* 0x000fe20003f26070 */
[----:B------:R-:W-:Y:S01]  /*29100*/  BSSY B1, `(.L_x_566) ;  /* 0x000006d000017945 */ /* 0x000fe20003800000 */
[----:B------:R-:W-:Y:S01]  /*29110*/  IMAD.MOV.U32 R12, RZ, RZ, -0x1 ;  /* 0xffffffffff0c7424 */ /* 0x000fe200078e00ff */
[----:B------:R-:W-:Y:S01]  /*29120*/  PRMT R10, RZ, 0x7610, R10 ;  /* 0x00007610ff0a7816 */ /* 0x000fe2000000000a */
[----:B------:R-:W-:Y:S02]  /*29130*/  IMAD.MOV.U32 R4, RZ, RZ, -0x1 ;  /* 0xffffffffff047424 */ /* 0x000fe400078e00ff */
[----:B------:R-:W-:-:S03]  /*29140*/  IMAD.MOV.U32 R11, RZ, RZ, -0x1 ;  /* 0xffffffffff0b7424 */ /* 0x000fc600078e00ff */
[----:B------:R-:W0:Y:S01]  /*29150*/  @P0 S2R R7, SR_CgaCtaId ;  /* 0x0000000000070919 */ /* 0x000e220000008800 */
[----:B------:R-:W-:-:S04]  /*29160*/  @P0 MOV R2, 0x400 ;  /* 0x0000040000020802 */ /* 0x000fc80000000f00 */
[----:B0-----:R-:W-:-:S04]  /*29170*/  @P0 LEA R2, R7, R2, 0x18 ;  /* 0x0000000207020211 */ /* 0x001fc800078ec0ff */
[----:B------:R0:W-:Y:S01]  /*29180*/  @P0 SYNCS.ARRIVE.TRANS64.A1T0 RZ, [R2+URZ+0x48], RZ ;  /* 0x000048ff02ff09a7 */ /* 0x0001e2000810003f */
[----:B------:R-:W-:-:S04]  /*29190*/  ISETP.GT.U32.AND P0, PT, R8, 0x2, PT ;  /* 0x000000020800780c */ /* 0x000fc80003f04070 */
[----:B------:R-:W-:Y:S01]  /*291a0*/  ISETP.LT.U32.AND P0, PT, R6, 0x3, P0 ;  /* 0x000000030600780c */ /* 0x000fe20000701070 */
[----:B0-----:R-:W-:-:S05]  /*291b0*/  IMAD.WIDE.U32 R2, R8, -0x55555555, RZ ;  /* 0xaaaaaaab08027825 */ /* 0x001fca00078e00ff */
[----:B------:R-:W-:Y:S02]  /*291c0*/  SHF.R.U32.HI R5, RZ, 0x1, R3 ;  /* 0x00000001ff057819 */ /* 0x000fe40000011603 */
[----:B------:R-:W-:Y:S02]  /*291d0*/  SEL R3, RZ, 0x1, !P0 ;  /* 0x00000001ff037807 */ /* 0x000fe40004000000 */
[----:B------:R-:W-:Y:S01]  /*291e0*/  PRMT R2, RZ, 0x7610, R2 ;  /* 0x00007610ff027816 */ /* 0x000fe20000000002 */
[----:B------:R-:W-:Y:S01]  /*291f0*/  IMAD R8, R5, -0x3, R8 ;  /* 0xfffffffd05087824 */ /* 0x000fe200078e0208 */
[----:B------:R-:W-:-:S04]  /*29200*/  LOP3.LUT R0, R0, R3, RZ, 0x3c, !PT ;  /* 0x0000000300007212 */ /* 0x000fc800078e3cff */
[----:B------:R-:W-:Y:S02]  /*29210*/  @P1 LOP3.LUT R0, R0, 0x1, R5, 0x78, !PT ;  /* 0x0000000100001812 */ /* 0x000fe400078e7805 */
[----:B---3--:R-:W-:-:S04]  /*29220*/  IADD3 R15, P0, R15, UR22, RZ ;  /* 0x000000160f0f7c10 */ /* 0x008fc8000ff1e0ff */
[----:B--2---:R-:W-:Y:S01]  /*29230*/  IADD3.X R17, R17, UR16, RZ, P0, !PT ;  /* 0x0000001011117c10 */ /* 0x004fe200087fe4ff */
[----:B------:R0:W-:Y:S01]  /*29240*/  STL [R1+0x458], R15 ;  /* 0x0004580f01007387 */ /* 0x0001e20000100800 */
[----:B------:R-:W-:-:S03]  /*29250*/  ISETP.GE.U32.AND P0, PT, R15, UR6, PT ;  /* 0x000000060f007c0c */ /* 0x000fc6000bf06070 */
[----:B------:R0:W-:Y:S01]  /*29260*/  STL [R1+0x454], R17 ;  /* 0x0004541101007387 */ /* 0x0001e20000100800 */
[----:B------:R-:W-:-:S13]  /*29270*/  ISETP.GE.U32.AND.EX P0, PT, R17, UR7, PT, P0 ;  /* 0x0000000711007c0c */ /* 0x000fda000bf06100 */
[----:B0-----:R-:W-:Y:S05]  /*29280*/  @P0 BRA `(.L_x_567) ;  /* 0x0000000400500947 */ /* 0x001fea0003800000 */
[----:B------:R-:W0:Y:S01]  /*29290*/  S2R R9, SR_CTAID.X ;  /* 0x0000000000097919 */ /* 0x000e220000002500 */
[----:B------:R-:W-:Y:S01]  /*292a0*/  ULDC UR6, c[0x0][0x150] ;  /* 0x0000540000067ab9 */ /* 0x000fe20000000800 */
[----:B------:R-:W1:Y:S01]  /*292b0*/  LDC R4, c[0x0][0x144] ;  /* 0x00005100ff047b82 */ /* 0x000e620000000800 */
[----:B------:R-:W-:Y:S01]  /*292c0*/  ULDC UR9, c[0x0][0x630] ;  /* 0x00018c0000097ab9 */ /* 0x000fe20000000800 */
[----:B------:R-:W2:Y:S06]  /*292d0*/  S2R R2, SR_CTAID.Y ;  /* 0x0000000000027919 */ /* 0x000eac0000002600 */
[----:B------:R-:W3:Y:S01]  /*292e0*/  LDC R13, c[0x0][0x148] ;  /* 0x00005200ff0d7b82 */ /* 0x000ee20000000800 */
[----:B0-----:R-:W-:-:S02]  /*292f0*/  I2FP.F32.U32 R3, R9 ;  /* 0x0000000900037245 */ /* 0x001fc40000201000 */
[----:B--2---:R-:W-:-:S03]  /*29300*/  I2FP.F32.U32 R5, R2 ;  /* 0x0000000200057245 */ /* 0x004fc60000201000 */
[----:B------:R-:W-:Y:S01]  /*29310*/  FMUL R3, R3, UR6 ;  /* 0x0000000603037c20 */ /* 0x000fe20008400000 */
[----:B------:R-:W-:Y:S02]  /*29320*/  ULDC UR6, c[0x0][0x154] ;  /* 0x0000550000067ab9 */ /* 0x000fe40000000800 */
[----:B------:R-:W-:Y:S01]  /*29330*/  FMUL R11, R5, UR6 ;  /* 0x00000006050b7c20 */ /* 0x000fe20008400000 */
[----:B------:R-:W-:Y:S02]  /*29340*/  ULDC.64 UR6, c[0x0][0x628] ;  /* 0x00018a0000067ab9 */ /* 0x000fe40000000a00 */
[----:B------:R-:W0:Y:S01]  /*29350*/  F2I.U32.TRUNC.NTZ R3, R3 ;  /* 0x0000000300037305 */ /* 0x000e22000020f000 */
[----:B------:R-:W-:-:S04]  /*29360*/  ISETP.NE.U32.AND P0, PT, RZ, UR6, PT ;  /* 0x00000006ff007c0c */ /* 0x000fc8000bf05070 */
[----:B------:R-:W-:-:S03]  /*29370*/  ISETP.NE.AND.EX P0, PT, RZ, UR7, PT, P0 ;  /* 0x00000007ff007c0c */ /* 0x000fc6000bf05300 */
[----:B------:R-:W2:Y:S01]  /*29380*/  F2I.U32.TRUNC.NTZ R11, R11 ;  /* 0x0000000b000b7305 */ /* 0x000ea2000020f000 */
[----:B0-----:R-:W-:Y:S02]  /*29390*/  IMAD.MOV R5, RZ, RZ, -R3 ;  /* 0x000000ffff057224 */ /* 0x001fe400078e0a03 */
[----:B------:R-:W-:Y:S02]  /*293a0*/  IMAD.MOV.U32 R3, RZ, RZ, R17 ;  /* 0x000000ffff037224 */ /* 0x000fe400078e0011 */
[----:B-1----:R-:W-:Y:S02]  /*293b0*/  IMAD R9, R4, R5, R9 ;  /* 0x0000000504097224 */ /* 0x002fe400078e0209 */
[----:B--2---:R-:W-:-:S04]  /*293c0*/  IMAD.MOV R4, RZ, RZ, -R11 ;  /* 0x000000ffff047224 */ /* 0x004fc800078e0a0b */
[----:B---3--:R-:W-:Y:S02]  /*293d0*/  @P4 IMAD R9, R13, R4, R2 ;  /* 0x000000040d094224 */ /* 0x008fe400078e0202 */
[----:B------:R-:W-:Y:S01]  /*293e0*/  IMAD.MOV.U32 R2, RZ, RZ, R15 ;  /* 0x000000ffff027224 */ /* 0x000fe200078e000f */
[----:B------:R-:W-:Y:S06]  /*293f0*/  @!P0 BRA `(.L_x_568) ;  /* 0x0000000000288947 */ /* 0x000fec0003800000 */
[----:B------:R-:W-:Y:S02]  /*29400*/  ULDC UR8, c[0x0][0x634] ;  /* 0x00018d0000087ab9 */ /* 0x000fe40000000800 */
[----:B------:R-:W-:-:S05]  /*29410*/  IADD3 R3, P0, R15, UR8, RZ ;  /* 0x000000080f037c10 */ /* 0x000fca000ff1e0ff */
[----:B------:R-:W-:-:S04]  /*29420*/  IMAD.X R11, RZ, RZ, R17, P0 ;  /* 0x000000ffff0b7224 */ /* 0x000fc800000e0611 */
[----:B------:R-:W-:-:S04]  /*29430*/  IMAD.WIDE.U32 R4, R11, UR6, RZ ;  /* 0x000000060b047c25 */ /* 0x000fc8000f8e00ff */
[----:B------:R-:W-:-:S04]  /*29440*/  IMAD.WIDE.U32 R4, P0, R3, UR7, R4 ;  /* 0x0000000703047c25 */ /* 0x000fc8000f800004 */
[----:B------:R-:W-:-:S04]  /*29450*/  IMAD.WIDE.U32 R2, R3, UR6, RZ ;  /* 0x0000000603027c25 */ /* 0x000fc8000f8e00ff */
[----:B------:R-:W-:Y:S01]  /*29460*/  IMAD.MOV.U32 R2, RZ, RZ, R5 ;  /* 0x000000ffff027224 */ /* 0x000fe200078e0005 */
[----:B------:R-:W-:Y:S01]  /*29470*/  IADD3 RZ, P1, R3, R4, RZ ;  /* 0x0000000403ff7210 */ /* 0x000fe20007f3e0ff */
[----:B------:R-:W-:-:S04]  /*29480*/  IMAD.X R3, RZ, RZ, RZ, P0 ;  /* 0x000000ffff037224 */ /* 0x000fc800000e06ff */
[----:B------:R-:W-:-:S08]  /*29490*/  IMAD.WIDE.U32.X R2, R11, UR7, R2, P1 ;  /* 0x000000070b027c25 */ /* 0x000fd000088e0402 */
.L_x_568:
[--C-:B------:R-:W-:Y:S01]  /*294a0*/  SHF.R.U64 R11, R2, UR9, R3.reuse ;  /* 0x00000009020b7c19 */ /* 0x100fe20008001203 */
[----:B------:R-:W-:Y:S01]  /*294b0*/  ULDC.64 UR6, c[0x0][0x620] ;  /* 0x0001880000067ab9 */ /* 0x000fe20000000a00 */
[----:B------:R-:W-:Y:S01]  /*294c0*/  SHF.R.U32.HI R2, RZ, UR9, R3 ;  /* 0x00000009ff027c19 */ /* 0x000fe20008011603 */
[----:B------:R-:W-:Y:S01]  /*294d0*/  IMAD.MOV.U32 R3, RZ, RZ, R17 ;  /* 0x000000ffff037224 */ /* 0x000fe200078e0011 */
[----:B------:R-:W-:Y:S01]  /*294e0*/  IADD3 R13, P0, RZ, -R11, RZ ;  /* 0x8000000bff0d7210 */ /* 0x000fe20007f1e0ff */
[----:B------:R-:W-:-:S04]  /*294f0*/  ULDC.64 UR8, c[0x0][0x640] ;  /* 0x0001900000087ab9 */ /* 0x000fc80000000a00 */
[----:B------:R-:W-:Y:S01]  /*29500*/  IMAD.X R2, RZ, RZ, ~R2, P0 ;  /* 0x000000ffff027224 */ /* 0x000fe200000e0e02 */
[----:B------:R-:W-:-:S03]  /*29510*/  ISETP.NE.U32.AND P0, PT, RZ, UR8, PT ;  /* 0x00000008ff007c0c */ /* 0x000fc6000bf05070 */
[----:B------:R-:W-:Y:S01]  /*29520*/  IMAD R2, R2, UR6, RZ ;  /* 0x0000000602027c24 */ /* 0x000fe2000f8e02ff */
[----:B------:R-:W-:-:S03]  /*29530*/  ISETP.NE.AND.EX P0, PT, RZ, UR9, PT, P0 ;  /* 0x00000009ff007c0c */ /* 0x000fc6000bf05300 */
[----:B------:R-:W-:Y:S02]  /*29540*/  IMAD R5, R13, UR7, R2 ;  /* 0x000000070d057c24 */ /* 0x000fe4000f8e0202 */
[----:B------:R-:W-:-:S04]  /*29550*/  IMAD.MOV.U32 R2, RZ, RZ, R15 ;  /* 0x000000ffff027224 */ /* 0x000fc800078e000f */
[----:B------:R-:W-:Y:S01]  /*29560*/  IMAD.WIDE.U32 R2, R13, UR6, R2 ;  /* 0x000000060d027c25 */ /* 0x000fe2000f8e0002 */
[----:B------:R-:W-:-:S03]  /*29570*/  ULDC UR6, c[0x0][0x618] ;  /* 0x0001860000067ab9 */ /* 0x000fc60000000800 */
[----:B------:R-:W-:-:S05]  /*29580*/  IMAD.IADD R3, R3, 0x1, R5 ;  /* 0x0000000103037824 */ /* 0x000fca00078e0205 */
[--C-:B------:R-:W-:Y:S02]  /*29590*/  SHF.R.U64 R12, R2, UR6, R3.reuse ;  /* 0x00000006020c7c19 */ /* 0x100fe40008001203 */
[----:B------:R-:W-:Y:S01]  /*295a0*/  SHF.R.U32.HI R3, RZ, UR6, R3 ;  /* 0x00000006ff037c19 */ /* 0x000fe20008011603 */
[----:B------:R-:W-:-:S03]  /*295b0*/  ULDC UR6, c[0x0][0x608] ;  /* 0x0001820000067ab9 */ /* 0x000fc60000000800 */
[--C-:B------:R-:W-:Y:S02]  /*295c0*/  SHF.R.U64 R13, R12, UR6, R3.reuse ;  /* 0x000000060c0d7c19 */ /* 0x100fe40008001203 */
[----:B------:R-:W-:Y:S01]  /*295d0*/  SHF.R.U32.HI R2, RZ, UR6, R3 ;  /* 0x00000006ff027c19 */ /* 0x000fe20008011603 */
[----:B------:R-:W-:-:S03]  /*295e0*/  ULDC UR6, c[0x0][0x658] ;  /* 0x0001960000067ab9 */ /* 0x000fc60000000800 */
[--C-:B------:R-:W-:Y:S02]  /*295f0*/  SHF.R.U64 R14, R13, UR6, R2.reuse ;  /* 0x000000060d0e7c19 */ /* 0x100fe40008001202 */
[----:B------:R-:W-:-:S03]  /*29600*/  SHF.R.U32.HI R15, RZ, UR6, R2 ;  /* 0x00000006ff0f7c19 */ /* 0x000fc60008011602 */
[----:B------:R-:W-:Y:S02]  /*29610*/  IMAD.MOV.U32 R2, RZ, RZ, R14 ;  /* 0x000000ffff027224 */ /* 0x000fe400078e000e */
        /* <DEDUP_REMOVED lines=12> */
.L_x_569:
[----:B------:R-:W-:Y:S01]  /*296e0*/  ULDC UR6, c[0x0][0x648] ;  /* 0x0001920000067ab9 */ /* 0x000fe20000000800 */
[----:B------:R-:W-:Y:S02]  /*296f0*/  LOP3.LUT R13, R13, UR18, RZ, 0xc0, !PT ;  /* 0x000000120d0d7c12 */ /* 0x000fe4000f8ec0ff */
[----:B------:R-:W-:Y:S01]  /*29700*/  SHF.R.U64 R2, R2, UR6, R3 ;  /* 0x0000000602027c19 */ /* 0x000fe20008001203 */
[----:B------:R-:W-:-:S04]  /*29710*/  ULDC UR6, c[0x0][0x638] ;  /* 0x00018e0000067ab9 */ /* 0x000fc80000000800 */
[----:B------:R-:W-:Y:S02]  /*29720*/  IMAD.MOV R3, RZ, RZ, -R2 ;  /* 0x000000ffff037224 */ /* 0x000fe400078e0a02 */
[----:B------:R-:W-:Y:S02]  /*29730*/  IMAD R4, R2, UR5, R13 ;  /* 0x0000000502047c24 */ /* 0x000fe4000f8e020d */
[----:B------:R-:W-:Y:S01]  /*29740*/  IMAD R14, R3, UR6, R14 ;  /* 0x00000006030e7c24 */ /* 0x000fe2000f8e020e */
[----:B------:R-:W-:Y:S01]  /*29750*/  ULDC UR6, c[0x0][0x610] ;  /* 0x0001840000067ab9 */ /* 0x000fe20000000800 */
[----:B------:R-:W-:Y:S01]  /*29760*/  LOP3.LUT R3, R12, UR4, RZ, 0xc0, !PT ;  /* 0x000000040c037c12 */ /* 0x000fe2000f8ec0ff */
[----:B------:R-:W-:Y:S01]  /*29770*/  IMAD R9, R4, UR6, R9 ;  /* 0x0000000604097c24 */ /* 0x000fe2000f8e0209 */
[----:B------:R-:W-:Y:S01]  /*29780*/  ULDC UR6, c[0x0][0x600] ;  /* 0x0001800000067ab9 */ /* 0x000fe20000000800 */
[----:B------:R-:W-:Y:S02]  /*29790*/  IMAD.MOV.U32 R2, RZ, RZ, 0x1 ;  /* 0x00000001ff027424 */ /* 0x000fe400078e00ff */
[----:B------:R-:W-:-:S05]  /*297a0*/  IMAD R14, R14, UR6, R3 ;  /* 0x000000060e0e7c24 */ /* 0x000fca000f8e0203 */
[----:B------:R-:W-:Y:S02]  /*297b0*/  SEL R4, R14, R9, !P4 ;  /* 0x000000090e047207 */ /* 0x000fe40006000000 */
[----:B------:R-:W-:-:S07]  /*297c0*/  SEL R12, R9, R14, !P4 ;  /* 0x0000000e090c7207 */ /* 0x000fce0006000000 */
.L_x_567:
[----:B------:R-:W-:Y:S05]  /*297d0*/  BSYNC B1 ;  /* 0x0000000000017941 */ /* 0x000fea0003800000 */
.L_x_566:
[----:B------:R-:W-:-:S13]  /*297e0*/  LOP3.LUT P0, RZ, R2, 0xff, RZ, 0xc0, !PT ;  /* 0x000000ff02ff7812 */ /* 0x000fda000780c0ff */
[----:B------:R-:W-:Y:S05]  /*297f0*/  @P0 BRA `(.L_x_570) ;  /* 0xfffffff400280947 */ /* 0x000fea000383ffff */
[----:B------:R-:W-:Y:S05]  /*29800*/  BSYNC B0 ;  /* 0x0000000000007941 */ /* 0x000fea0003800000 */
.L_x_559:
[----:B------:R-:W-:-:S03]  /*29810*/  UMOV UR6, 0xffffffff ;  /* 0xffffffff00067882 */ /* 0x000fc60000000000 */
[----:B------:R-:W-:Y:S05]  /*29820*/  BRA.DIV UR6, `(.L_x_571) ;  /* 0x0000000606047947 */ /* 0x000fea000b800000 */
[----:B------:R-:W-:-:S13]  /*29830*/  ELECT P0, URZ, PT ;  /* 0x00000000003f782f */ /* 0x000fda0003800000 */
.L_x_584:
[----:B------:R-:W-:Y:S04]  /*29840*/  BSSY B0, `(.L_x_572) ;  /* 0x0000023000007945 */ /* 0x000fe80003800000 */
[----:B------:R-:W-:Y:S05]  /*29850*/  @!P0 BRA `(.L_x_573) ;  /* 0x0000000000848947 */ /* 0x000fea0003800000 */
[----:B------:R-:W-:-:S04]  /*29860*/  ULOP3.LUT UR6, UR13, 0x2, URZ, 0xfc, !UPT ;  /* 0x000000020d067892 */ /* 0x000fc8000f8efc3f */
[----:B------:R-:W-:-:S06]  /*29870*/  UISETP.NE.AND UP0, UPT, UR6, 0x3, UPT ;  /* 0x000000030600788c */ /* 0x000fcc000bf05270 */
[----:B------:R-:W-:-:S13]  /*29880*/  PLOP3.LUT P0, PT, PT, PT, UP0, 0x80, 0x0 ;  /* 0x000000000000781c */ /* 0x000fda0003f0f008 */
[----:B------:R-:W-:Y:S05]  /*29890*/  @!P0 BRA `(.L_x_574) ;  /* 0x0000000000048947 */ /* 0x000fea0003800000 */
[----:B------:R-:W-:Y:S01]  /*298a0*/  BPT.TRAP 0x1 ;  /* 0x000000040000795c */ /* 0x000fe20000300000 */
.L_x_574:
[----:B------:R-:W0:Y:S01]  /*298b0*/  S2R R3, SR_CgaCtaId ;  /* 0x0000000000037919 */ /* 0x000e220000008800 */
[----:B------:R-:W-:-:S04]  /*298c0*/  MOV R2, 0x400 ;  /* 0x0000040000027802 */ /* 0x000fc80000000f00 */
[----:B0-----:R-:W-:Y:S02]  /*298d0*/  LEA R3, R3, R2, 0x18 ;  /* 0x0000000203037211 */ /* 0x001fe400078ec0ff */
[----:B------:R-:W-:-:S03]  /*298e0*/  SHF.L.U32 R2, R0, 0x1f, RZ ;  /* 0x0000001f00027819 */ /* 0x000fc600000006ff */
[----:B------:R-:W-:-:S04]  /*298f0*/  VIADD R3, R3, 0x18 ;  /* 0x0000001803037836 */ /* 0x000fc80000000000 */
[----:B------:R-:W-:-:S04]  /*29900*/  IMAD R5, R8, 0x8, R3 ;  /* 0x0000000808057824 */ /* 0x000fc800078e0203 */
[----:B------:R-:W0:Y:S02]  /*29910*/  SYNCS.PHASECHK.TRANS64.TRYWAIT P0, [R5+URZ], R2 ;  /* 0x00000002050075a7 */ /* 0x000e24000800017f */
[----:B0-----:R-:W-:Y:S05]  /*29920*/  @!P0 BRA `(.L_x_575) ;  /* 0x0000000000e48947 */ /* 0x001fea0003800000 */
.L_x_585:
[----:B------:R-:W-:-:S05]  /*29930*/  VIADD R8, R8, 0x1 ;  /* 0x0000000108087836 */ /* 0x000fca0000000000 */
[----:B------:R-:W-:-:S04]  /*29940*/  ISETP.NE.AND P0, PT, R8, 0x3, PT ;  /* 0x000000030800780c */ /* 0x000fc80003f05270 */
[----:B0-----:R-:W-:Y:S02]  /*29950*/  SEL R5, RZ, 0x1, P0 ;  /* 0x00000001ff057807 */ /* 0x001fe40000000000 */
[----:B------:R-:W-:Y:S02]  /*29960*/  SEL R8, R8, RZ, P0 ;  /* 0x000000ff08087207 */ /* 0x000fe40000000000 */
[----:B------:R-:W-:-:S03]  /*29970*/  LOP3.LUT R5, R0, R5, RZ, 0x3c, !PT ;  /* 0x0000000500057212 */ /* 0x000fc600078e3cff */
[----:B------:R-:W-:Y:S01]  /*29980*/  IMAD R7, R8, 0x8, R3 ;  /* 0x0000000808077824 */ /* 0x000fe200078e0203 */
[----:B------:R-:W-:-:S04]  /*29990*/  SHF.L.U32 R0, R5, 0x1f, RZ ;  /* 0x0000001f05007819 */ /* 0x000fc800000006ff */
[----:B------:R-:W0:Y:S02]  /*299a0*/  SYNCS.PHASECHK.TRANS64.TRYWAIT P0, [R7+URZ], R0 ;  /* 0x00000000070075a7 */ /* 0x000e24000800017f */
[----:B0-----:R-:W-:Y:S05]  /*299b0*/  @!P0 BRA `(.L_x_576) ;  /* 0x0000000000d48947 */ /* 0x001fea0003800000 */
.L_x_586:
[----:B0-----:R-:W-:-:S05]  /*299c0*/  VIADD R0, R8, 0x1 ;  /* 0x0000000108007836 */ /* 0x001fca0000000000 */
[----:B------:R-:W-:-:S04]  /*299d0*/  ISETP.NE.AND P0, PT, R0, 0x3, PT ;  /* 0x000000030000780c */ /* 0x000fc80003f05270 */
[----:B------:R-:W-:Y:S02]  /*299e0*/  SEL R2, RZ, 0x1, P0 ;  /* 0x00000001ff027807 */ /* 0x000fe40000000000 */
[----:B------:R-:W-:Y:S02]  /*299f0*/  SEL R0, R0, RZ, P0 ;  /* 0x000000ff00007207 */ /* 0x000fe40000000000 */
[----:B------:R-:W-:-:S03]  /*29a00*/  LOP3.LUT R2, R5, R2, RZ, 0x3c, !PT ;  /* 0x0000000205027212 */ /* 0x000fc600078e3cff */
[----:B------:R-:W-:Y:S01]  /*29a10*/  IMAD R3, R0, 0x8, R3 ;  /* 0x0000000800037824 */ /* 0x000fe200078e0203 */
[----:B------:R-:W-:-:S07]  /*29a20*/  SHF.L.U32 R0, R2, 0x1f, RZ ;  /* 0x0000001f02007819 */ /* 0x000fce00000006ff */
.L_x_577:
[----:B0-----:R0:W1:Y:S02]  /*29a30*/  SYNCS.PHASECHK.TRANS64.TRYWAIT P0, [R3+URZ], R0 ;  /* 0x00000000030075a7 */ /* 0x001064000800017f */
[----:B-1----:R-:W-:Y:S05]  /*29a40*/  @!P0 NANOSLEEP.SYNCS 0x989680 ;  /* 0x009896800000895d */ /* 0x002fea0003900000 */
[----:B------:R-:W1:Y:S02]  /*29a50*/  @!P0 SYNCS.PHASECHK.TRANS64 P0, [R3+URZ], R0 ;  /* 0x00000000030085a7 */ /* 0x000e64000800007f */
[----:B-1----:R-:W-:Y:S05]  /*29a60*/  @!P0 BRA `(.L_x_577) ;  /* 0xfffffffc00f08947 */ /* 0x002fea000383ffff */
.L_x_573:
[----:B------:R-:W-:Y:S05]  /*29a70*/  BSYNC B0 ;  /* 0x0000000000007941 */ /* 0x000fea0003800000 */
.L_x_572:
[----:B------:R-:W-:Y:S05]  /*29a80*/  EXIT ;  /* 0x000000000000794d */ /* 0x000fea0003800000 */
.L_x_21:
[----:B--2---:R-:W-:-:S04]  /*29a90*/  IMAD.U32 R3, RZ, RZ, UR6 ;  /* 0x00000006ff037e24 */ /* 0x004fc8000f8e00ff */
[----:B------:R2:W3:Y:S03]  /*29aa0*/  SYNCS.PHASECHK.TRANS64.TRYWAIT P1, [R3+URZ], R0 ;  /* 0x00000000030075a7 */ /* 0x0004e6000802017f */
[----:B---3--:R-:W-:Y:S05]  /*29ab0*/  @!P1 NANOSLEEP.SYNCS 0x989680 ;  /* 0x009896800000995d */ /* 0x008fea0003900000 */
[----:B------:R-:W3:Y:S02]  /*29ac0*/  @!P1 SYNCS.PHASECHK.TRANS64 P1, [R3+URZ], R0 ;  /* 0x00000000030095a7 */ /* 0x000ee4000802007f */
[----:B---3--:R-:W-:Y:S05]  /*29ad0*/  @!P1 BRA `(.L_x_21) ;  /* 0xfffffffc00ec9947 */ /* 0x008fea000383ffff */
[----:B------:R-:W-:Y:S05]  /*29ae0*/  BRA `(.L_x_20) ;  /* 0xfffffd9000907947 */ /* 0x000fea000383ffff */
.L_x_27:
[----:B-----5:R2:W-:Y:S02]  /*29af0*/  STL [R1+0x46c], R2 ;  /* 0x00046c0201007387 */ /* 0x0205e40000100800 */
[----:B--2---:R-:W-:-:S04]  /*29b00*/  IMAD.U32 R2, RZ, RZ, UR16 ;  /* 0x00000010ff027e24 */ /* 0x004fc8000f8e00ff */
[----:B------:R2:W3:Y:S03]  /*29b10*/  SYNCS.PHASECHK.TRANS64.TRYWAIT P1, [R2+URZ], R0 ;  /* 0x00000000020075a7 */ /* 0x0004e6000802017f */
[----:B---3--:R-:W-:Y:S05]  /*29b20*/  @!P1 NANOSLEEP.SYNCS 0x989680 ;  /* 0x009896800000995d */ /* 0x008fea0003900000 */
[----:B------:R2:W3:Y:S02]  /*29b30*/  @!P1 SYNCS.PHASECHK.TRANS64 P1, [R2+URZ], R0 ;  /* 0x00000000020095a7 */ /* 0x0004e4000802007f */
[----:B--2---:R2:W5:Y:S02]  /*29b40*/  LDL.LU R2, [R1+0x46c] ;  /* 0x00046c0001027983 */ /* 0x0045640000300800 */
[----:B--23--:R-:W-:Y:S05]  /*29b50*/  @!P1 BRA `(.L_x_27) ;  /* 0xfffffffc00e49947 */ /* 0x00cfea000383ffff */
[----:B------:R-:W-:Y:S05]  /*29b60*/  BRA `(.L_x_26) ;  /* 0xfffffdf400447947 */ /* 0x000fea000383ffff */
.L_x_560:
[----:B------:R-:W-:Y:S01]  /*29b70*/  BSSY B1, `(.L_x_578) ;  /* 0x0000006000017945 */ /* 0x000fe20003800000 */
[----:B------:R-:W-:-:S07]  /*29b80*/  IMAD.MOV.U32 R2, RZ, RZ, -0x1 ;  /* 0xffffffffff027424 */ /* 0x000fce00078e00ff */
[----:B------:R-:W-:Y:S05]  /*29b90*/  WARPSYNC.COLLECTIVE R2, `(.L_x_579) ;  /* 0x00000000020c7348 */ /* 0x000fea0003c00000 */
[----:B------:R-:W-:Y:S02]  /*29ba0*/  ELECT P0, UR62, PT ;  /* 0x00000000003e782f */ /* 0x000fe40003800000 */
[----:B------:R-:W-:Y:S01]  /*29bb0*/  MOV R2, UR62 ;  /* 0x0000003e00027c02 */ /* 0x000fe20008000f00 */
[----:B------:R-:W-:Y:S10]  /*29bc0*/  ENDCOLLECTIVE ;  /* 0x000000000000791b */ /* 0x000ff40003800000 */
.L_x_579:
[----:B------:R-:W-:Y:S05]  /*29bd0*/  BSYNC B1 ;  /* 0x0000000000017941 */ /* 0x000fea0003800000 */
.L_x_578:
[----:B------:R-:W-:Y:S05]  /*29be0*/  BRA `(.L_x_580) ;  /* 0xfffffff000387947 */ /* 0x000fea000383ffff */
.L_x_563:
[----:B0-----:R0:W1:Y:S02]  /*29bf0*/  SYNCS.PHASECHK.TRANS64.TRYWAIT P0, [R18+URZ+0x18], R13 ;  /* 0x0000180d120075a7 */ /* 0x001064000800017f */
[----:B-1----:R-:W-:Y:S05]  /*29c00*/  @!P0 NANOSLEEP.SYNCS 0x989680 ;  /* 0x009896800000895d */ /* 0x002fea0003900000 */
[----:B------:R-:W1:Y:S02]  /*29c10*/  @!P0 SYNCS.PHASECHK.TRANS64 P0, [R18+URZ+0x18], R13 ;  /* 0x0000180d120085a7 */ /* 0x000e64000800007f */
[----:B-1----:R-:W-:Y:S05]  /*29c20*/  @!P0 BRA `(.L_x_563) ;  /* 0xfffffffc00f08947 */ /* 0x002fea000383ffff */
[----:B------:R-:W-:Y:S05]  /*29c30*/  BRA `(.L_x_581) ;  /* 0xfffffff000707947 */ /* 0x000fea000383ffff */
.L_x_571:
[----:B------:R-:W-:Y:S01]  /*29c40*/  BSSY B0, `(.L_x_582) ;  /* 0x0000006000007945 */ /* 0x000fe20003800000 */
[----:B------:R-:W-:-:S07]  /*29c50*/  IMAD.MOV.U32 R2, RZ, RZ, -0x1 ;  /* 0xffffffffff027424 */ /* 0x000fce00078e00ff */
[----:B------:R-:W-:Y:S05]  /*29c60*/  WARPSYNC.COLLECTIVE R2, `(.L_x_583) ;  /* 0x00000000020c7348 */ /* 0x000fea0003c00000 */
[----:B------:R-:W-:Y:S02]  /*29c70*/  ELECT P0, UR62, PT ;  /* 0x00000000003e782f */ /* 0x000fe40003800000 */
[----:B------:R-:W-:Y:S01]  /*29c80*/  MOV R2, UR62 ;  /* 0x0000003e00027c02 */ /* 0x000fe20008000f00 */
[----:B------:R-:W-:Y:S10]  /*29c90*/  ENDCOLLECTIVE ;  /* 0x000000000000791b */ /* 0x000ff40003800000 */
.L_x_583:
[----:B------:R-:W-:Y:S05]  /*29ca0*/  BSYNC B0 ;  /* 0x0000000000007941 */ /* 0x000fea0003800000 */
.L_x_582:
[----:B------:R-:W-:Y:S05]  /*29cb0*/  BRA `(.L_x_584) ;  /* 0xfffffff800e07947 */ /* 0x000fea000383ffff */
.L_x_575:
[----:B0-----:R0:W1:Y:S02]  /*29cc0*/  SYNCS.PHASECHK.TRANS64.TRYWAIT P0, [R5+URZ], R2 ;  /* 0x00000002050075a7 */ /* 0x001064000800017f */
[----:B-1----:R-:W-:Y:S05]  /*29cd0*/  @!P0 NANOSLEEP.SYNCS 0x989680 ;  /* 0x009896800000895d */ /* 0x002fea0003900000 */
[----:B------:R-:W1:Y:S02]  /*29ce0*/  @!P0 SYNCS.PHASECHK.TRANS64 P0, [R5+URZ], R2 ;  /* 0x00000002050085a7 */ /* 0x000e64000800007f */
[----:B-1----:R-:W-:Y:S05]  /*29cf0*/  @!P0 BRA `(.L_x_575) ;  /* 0xfffffffc00f08947 */ /* 0x002fea000383ffff */
[----:B------:R-:W-:Y:S05]  /*29d00*/  BRA `(.L_x_585) ;  /* 0xfffffffc00087947 */ /* 0x000fea000383ffff */
.L_x_576:
[----:B0-----:R0:W1:Y:S02]  /*29d10*/  SYNCS.PHASECHK.TRANS64.TRYWAIT P0, [R7+URZ], R0 ;  /* 0x00000000070075a7 */ /* 0x001064000800017f */
[----:B-1----:R-:W-:Y:S05]  /*29d20*/  @!P0 NANOSLEEP.SYNCS 0x989680 ;  /* 0x009896800000895d */ /* 0x002fea0003900000 */
[----:B------:R-:W1:Y:S02]  /*29d30*/  @!P0 SYNCS.PHASECHK.TRANS64 P0, [R7+URZ], R0 ;  /* 0x00000000070085a7 */ /* 0x000e64000800007f */
[----:B-1----:R-:W-:Y:S05]  /*29d40*/  @!P0 BRA `(.L_x_576) ;  /* 0xfffffffc00f08947 */ /* 0x002fea000383ffff */
[----:B------:R-:W-:Y:S05]  /*29d50*/  BRA `(.L_x_586) ;  /* 0xfffffffc00187947 */ /* 0x000fea000383ffff */
.L_x_587:
[----:B------:R-:W-:-:S00]  /*29d60*/  BRA `(.L_x_587) ;  /* 0xfffffffc00fc7947 */ /* 0x000fc0000383ffff */
[----:B------:R-:W-:-:S00]  /*29d70*/  NOP ;  /* 0x0000000000007918 */ /* 0x000fc00000000000 */
        /* <DEDUP_REMOVED lines=8> */
.L_x_588:


//--------------------- .nv.shared._ZN7cutlass13device_kernelINS_4gemm6kernel13GemmUniversalIN4cute5tupleIJiiiiEEENS1_10collective13CollectiveMmaINS1_37MainloopSm90TmaGmmaWarpSpecializedFP8ILi3ENS5_IJNS4_1CILi1EEENSA_ILi2EEESB_EEENS1_35KernelTmaWarpSpecializedCooperativeEEENS5_IJNSA_ILi256EEESG_NSA_ILi128EEEEEENS_12float_e4m3_tENS5_IJlSB_lEEESJ_SK_NS4_8TiledMMAINS4_8MMA_AtomIJNS4_4SM904GMMA31MMA_64x256x32_F32E4M3E4M3_SS_TNILNSO_7ScaleInE1ELSQ_1EEEEEENS4_6LayoutINS5_IJSC_SB_SB_EEENS5_IJSB_NSA_ILi0EEESV_EEEEENS5_IJNS4_10UnderscoreESY_SY_EEEEENS4_23SM90_TMA_LOAD_MULTICASTENS4_14ComposedLayoutINS4_7SwizzleILi3ELi4ELi3EEENS4_18smem_ptr_flag_bitsILi8EEENST_INS5_IJNSA_ILi8EEESH_EEENS5_IJSH_SB_EEEEEEEvNS4_8identityENS4_13SM90_TMA_LOADES1B_vS1C_EENS_8epilogue10collective6detail29Sm90TmaWarpSpecializedAdapterINS1G_15DefaultEpilogueISJ_SK_SK_NS1F_6thread17LinearCombinationISJ_Li1EffLNS1K_9ScaleType4KindE0ELNS_15FloatRoundStyleE2ESJ_EENS1_15EpilogueDefaultEEEEEvvEEEEvNT_6ParamsE --------------------------
	.section	.nv.shared._ZN7cutlass13device_kernelINS_4gemm6kernel13GemmUniversalIN4cute5tupleIJiiiiEEENS1_10collective13CollectiveMmaINS1_37MainloopSm90TmaGmmaWarpSpecializedFP8ILi3ENS5_IJNS4_1CILi1EEENSA_ILi2EEESB_EEENS1_35KernelTmaWarpSpecializedCooperativeEEENS5_IJNSA_ILi256EEESG_NSA_ILi128EEEEEENS_12float_e4m3_tENS5_IJlSB_lEEESJ_SK_NS4_8TiledMMAINS4_8MMA_AtomIJNS4_4SM904GMMA31MMA_64x256x32_F32E4M3E4M3_SS_TNILNSO_7ScaleInE1ELSQ_1EEEEEENS4_6LayoutINS5_IJSC_SB_SB_EEENS5_IJSB_NSA_ILi0EEESV_EEEEENS5_IJNS4_10UnderscoreESY_SY_EEEEENS4_23SM90_TMA_LOAD_MULTICASTENS4_14ComposedLayoutINS4_7SwizzleILi3ELi4ELi3EEENS4_18smem_ptr_flag_bitsILi8EEENST_INS5_IJNSA_ILi8EEESH_EEENS5_IJSH_SB_EEEEEEEvNS4_8identityENS4_13SM90_TMA_LOADES1B_vS1C_EENS_8epilogue10collective6detail29Sm90TmaWarpSpecializedAdapterINS1G_15DefaultEpilogueISJ_SK_SK_NS1F_6thread17LinearCombinationISJ_Li1EffLNS1K_9ScaleType4KindE0ELNS_15FloatRoundStyleE2ESJ_EENS1_15EpilogueDefaultEEEEEvvEEEEvNT_6ParamsE,"aw",@nobits
	.sectionflags	@""
	.align	16
	.zero		1024


//--------------------- .nv.shared.reserved.0     --------------------------
	.section	.nv.shared.reserved.0,"aw",@nobits
	.weak		__nv_reservedSMEM_offset_0_alias
	.size		__nv_reservedSMEM_offset_0_alias, 0, 0
	.other		__nv_reservedSMEM_offset_0_alias,@"STO_CUDA_RESERVED_SHARED STV_DEFAULT"
__nv_reservedSMEM_offset_0_alias:
	.zero		0


//--------------------- .nv.global                --------------------------
	.section	.nv.global,"aw",@nobits
.nv.global:
	.type		_ZN39_INTERNAL_799f7b8e_4_k_cu_05b330a9_42194cute1_E,@object
	.size		_ZN39_INTERNAL_799f7b8e_4_k_cu_05b330a9_42194cute1_E,(_ZN39_INTERNAL_799f7b8e_4_k_cu_05b330a9_42194cuda3std3__45__cpo6cbeginE - _ZN39_INTERNAL_799f7b8e_4_k_cu_05b330a9_42194cute1_E)
_ZN39_INTERNAL_799f7b8e_4_k_cu_05b330a9_42194cute1_E:
	.zero		1
	.type		_ZN39_INTERNAL_799f7b8e_4_k_cu_05b330a9_42194cuda3std3__45__cpo6cbeginE,@object
	.size		_ZN39_INTERNAL_799f7b8e_4_k_cu_05b330a9_42194cuda3std3__45__cpo6cbeginE,(_ZN39_INTERNAL_799f7b8e_4_k_cu_05b330a9_42194cuda3std3__48in_placeE - _ZN39_INTERNAL_799f7b8e_4_k_cu_05b330a9_42194cuda3std3__45__cpo6cbeginE)
_ZN39_INTERNAL_799f7b8e_4_k_cu_05b330a9_42194cuda3std3__45__cpo6cbeginE:
	.zero		1
	.type		_ZN39_INTERNAL_799f7b8e_4_k_cu_05b330a9_42194cuda3std3__48in_placeE,@object
	.size		_ZN39_INTERNAL_799f7b8e_4_k_cu_05b330a9_42194cuda3std3__48in_placeE,(_ZN39_INTERNAL_799f7b8e_4_k_cu_05b330a9_42194cuda3std6ranges3__45__cpo9iter_moveE - _ZN39_INTERNAL_799f7b8e_4_k_cu_05b330a9_42194cuda3std3__48in_placeE)
_ZN39_INTERNAL_799f7b8e_4_k_cu_05b330a9_42194cuda3std3__48in_placeE:
	.zero		1
	.type		_ZN39_INTERNAL_799f7b8e_4_k_cu_05b330a9_42194cuda3std6ranges3__45__cpo9iter_moveE,@object
	.size		_ZN39_INTERNAL_799f7b8e_4_k_cu_05b330a9_42194cuda3std6ranges3__45__cpo9iter_moveE,(_ZN39_INTERNAL_799f7b8e_4_k_cu_05b330a9_42194cuda3std3__45__cpo5beginE - _ZN39_INTERNAL_799f7b8e_4_k_cu_05b330a9_42194cuda3std6ranges3__45__cpo9iter_moveE)
_ZN39_INTERNAL_799f7b8e_4_k_cu_05b330a9_42194cuda3std6ranges3__45__cpo9iter_moveE:
	.zero		1
	.type		_ZN39_INTERNAL_799f7b8e_4_k_cu_05b330a9_42194cuda3std3__45__cpo5beginE,@object
	.size		_ZN39_INTERNAL_799f7b8e_4_k_cu_05b330a9_42194cuda3std3__45__cpo5beginE,(_ZN39_INTERNAL_799f7b8e_4_k_cu_05b330a9_42194cuda3std3__441_GLOBAL__N__799f7b8e_4_k_cu_05b330a9_42196ignoreE - _ZN39_INTERNAL_799f7b8e_4_k_cu_05b330a9_42194cuda3std3__45__cpo5beginE)
_ZN39_INTERNAL_799f7b8e_4_k_cu_05b330a9_42194cuda3std3__45__cpo5beginE:
	.zero		1
	.type		_ZN39_INTERNAL_799f7b8e_4_k_cu_05b330a9_42194cuda3std3__441_GLOBAL__N__799f7b8e_4_k_cu_05b330a9_42196ignoreE,@object
	.size		_ZN39_INTERNAL_799f7b8e_4_k_cu_05b330a9_42194cuda3std3__441_GLOBAL__N__799f7b8e_4_k_cu_05b330a9_42196ignoreE,(_ZN39_INTERNAL_799f7b8e_4_k_cu_05b330a9_42194cute7productE - _ZN39_INTERNAL_799f7b8e_4_k_cu_05b330a9_42194cuda3std3__441_GLOBAL__N__799f7b8e_4_k_cu_05b330a9_42196ignoreE)
_ZN39_INTERNAL_799f7b8e_4_k_cu_05b330a9_42194cuda3std3__441_GLOBAL__N__799f7b8e_4_k_cu_05b330a9_42196ignoreE:
	.zero		1
	.type		_ZN39_INTERNAL_799f7b8e_4_k_cu_05b330a9_42194cute7productE,@object
	.size		_ZN39_INTERNAL_799f7b8e_4_k_cu_05b330a9_42194cute7productE,(_ZN39_INTERNAL_799f7b8e_4_k_cu_05b330a9_42194cuda3std3__45__cpo3endE - _ZN39_INTERNAL_799f7b8e_4_k_cu_05b330a9_42194cute7productE)
_ZN39_INTERNAL_799f7b8e_4_k_cu_05b330a9_42194cute7productE:
	.zero		1
	.type		_ZN39_INTERNAL_799f7b8e_4_k_cu_05b330a9_42194cuda3std3__45__cpo3endE,@object
	.size		_ZN39_INTERNAL_799f7b8e_4_k_cu_05b330a9_42194cuda3std3__45__cpo3endE,(_ZN39_INTERNAL_799f7b8e_4_k_cu_05b330a9_42194cuda3std3__419piecewise_constructE - _ZN39_INTERNAL_799f7b8e_4_k_cu_05b330a9_42194cuda3std3__45__cpo3endE)
_ZN39_INTERNAL_799f7b8e_4_k_cu_05b330a9_42194cuda3std3__45__cpo3endE:
	.zero		1
	.type		_ZN39_INTERNAL_799f7b8e_4_k_cu_05b330a9_42194cuda3std3__419piecewise_constructE,@object
	.size		_ZN39_INTERNAL_799f7b8e_4_k_cu_05b330a9_42194cuda3std3__419piecewise_constructE,(_ZN39_INTERNAL_799f7b8e_4_k_cu_05b330a9_42194cuda3std3__45__cpo4cendE - _ZN39_INTERNAL_799f7b8e_4_k_cu_05b330a9_42194cuda3std3__419piecewise_constructE)
_ZN39_INTERNAL_799f7b8e_4_k_cu_05b330a9_42194cuda3std3__419piecewise_constructE:
	.zero		1
	.type		_ZN39_INTERNAL_799f7b8e_4_k_cu_05b330a9_42194cuda3std3__45__cpo4cendE,@object
	.size		_ZN39_INTERNAL_799f7b8e_4_k_cu_05b330a9_42194cuda3std3__45__cpo4cendE,(_ZN39_INTERNAL_799f7b8e_4_k_cu_05b330a9_42194cuda3std6ranges3__45__cpo4swapE - _ZN39_INTERNAL_799f7b8e_4_k_cu_05b330a9_42194cuda3std3__45__cpo4cendE)
_ZN39_INTERNAL_799f7b8e_4_k_cu_05b330a9_42194cuda3std3__45__cpo4cendE:
	.zero		1
	.type		_ZN39_INTERNAL_799f7b8e_4_k_cu_05b330a9_42194cuda3std6ranges3__45__cpo4swapE,@object
	.size		_ZN39_INTERNAL_799f7b8e_4_k_cu_05b330a9_42194cuda3std6ranges3__45__cpo4swapE,(.L_7 - _ZN39_INTERNAL_799f7b8e_4_k_cu_05b330a9_42194cuda3std6ranges3__45__cpo4swapE)
_ZN39_INTERNAL_799f7b8e_4_k_cu_05b330a9_42194cuda3std6ranges3__45__cpo4swapE:
	.zero		1
.L_7:


//--------------------- .nv.constant0._ZN7cutlass13device_kernelINS_4gemm6kernel13GemmUniversalIN4cute5tupleIJiiiiEEENS1_10collective13CollectiveMmaINS1_37MainloopSm90TmaGmmaWarpSpecializedFP8ILi3ENS5_IJNS4_1CILi1EEENSA_ILi2EEESB_EEENS1_35KernelTmaWarpSpecializedCooperativeEEENS5_IJNSA_ILi256EEESG_NSA_ILi128EEEEEENS_12float_e4m3_tENS5_IJlSB_lEEESJ_SK_NS4_8TiledMMAINS4_8MMA_AtomIJNS4_4SM904GMMA31MMA_64x256x32_F32E4M3E4M3_SS_TNILNSO_7ScaleInE1ELSQ_1EEEEEENS4_6LayoutINS5_IJSC_SB_SB_EEENS5_IJSB_NSA_ILi0EEESV_EEEEENS5_IJNS4_10UnderscoreESY_SY_EEEEENS4_23SM90_TMA_LOAD_MULTICASTENS4_14ComposedLayoutINS4_7SwizzleILi3ELi4ELi3EEENS4_18smem_ptr_flag_bitsILi8EEENST_INS5_IJNSA_ILi8EEESH_EEENS5_IJSH_SB_EEEEEEEvNS4_8identityENS4_13SM90_TMA_LOADES1B_vS1C_EENS_8epilogue10collective6detail29Sm90TmaWarpSpecializedAdapterINS1G_15DefaultEpilogueISJ_SK_SK_NS1F_6thread17LinearCombinationISJ_Li1EffLNS1K_9ScaleType4KindE0ELNS_15FloatRoundStyleE2ESJ_EENS1_15EpilogueDefaultEEEEEvvEEEEvNT_6ParamsE --------------------------
	.section	.nv.constant0._ZN7cutlass13device_kernelINS_4gemm6kernel13GemmUniversalIN4cute5tupleIJiiiiEEENS1_10collective13CollectiveMmaINS1_37MainloopSm90TmaGmmaWarpSpecializedFP8ILi3ENS5_IJNS4_1CILi1EEENSA_ILi2EEESB_EEENS1_35KernelTmaWarpSpecializedCooperativeEEENS5_IJNSA_ILi256EEESG_NSA_ILi128EEEEEENS_12float_e4m3_tENS5_IJlSB_lEEESJ_SK_NS4_8TiledMMAINS4_8MMA_AtomIJNS4_4SM904GMMA31MMA_64x256x32_F32E4M3E4M3_SS_TNILNSO_7ScaleInE1ELSQ_1EEEEEENS4_6LayoutINS5_IJSC_SB_SB_EEENS5_IJSB_NSA_ILi0EEESV_EEEEENS5_IJNS4_10UnderscoreESY_SY_EEEEENS4_23SM90_TMA_LOAD_MULTICASTENS4_14ComposedLayoutINS4_7SwizzleILi3ELi4ELi3EEENS4_18smem_ptr_flag_bitsILi8EEENST_INS5_IJNSA_ILi8EEESH_EEENS5_IJSH_SB_EEEEEEEvNS4_8identityENS4_13SM90_TMA_LOADES1B_vS1C_EENS_8epilogue10collective6detail29Sm90TmaWarpSpecializedAdapterINS1G_15DefaultEpilogueISJ_SK_SK_NS1F_6thread17LinearCombinationISJ_Li1EffLNS1K_9ScaleType4KindE0ELNS_15FloatRoundStyleE2ESJ_EENS1_15EpilogueDefaultEEEEEvvEEEEvNT_6ParamsE,"a",@progbits
	.sectionflags	@""
	.align	4
.nv.constant0._ZN7cutlass13device_kernelINS_4gemm6kernel13GemmUniversalIN4cute5tupleIJiiiiEEENS1_10collective13CollectiveMmaINS1_37MainloopSm90TmaGmmaWarpSpecializedFP8ILi3ENS5_IJNS4_1CILi1EEENSA_ILi2EEESB_EEENS1_35KernelTmaWarpSpecializedCooperativeEEENS5_IJNSA_ILi256EEESG_NSA_ILi128EEEEEENS_12float_e4m3_tENS5_IJlSB_lEEESJ_SK_NS4_8TiledMMAINS4_8MMA_AtomIJNS4_4SM904GMMA31MMA_64x256x32_F32E4M3E4M3_SS_TNILNSO_7ScaleInE1ELSQ_1EEEEEENS4_6LayoutINS5_IJSC_SB_SB_EEENS5_IJSB_NSA_ILi0EEESV_EEEEENS5_IJNS4_10UnderscoreESY_SY_EEEEENS4_23SM90_TMA_LOAD_MULTICASTENS4_14ComposedLayoutINS4_7SwizzleILi3ELi4ELi3EEENS4_18smem_ptr_flag_bitsILi8EEENST_INS5_IJNSA_ILi8EEESH_EEENS5_IJSH_SB_EEEEEEEvNS4_8identityENS4_13SM90_TMA_LOADES1B_vS1C_EENS_8epilogue10collective6detail29Sm90TmaWarpSpecializedAdapterINS1G_15DefaultEpilogueISJ_SK_SK_NS1F_6thread17LinearCombinationISJ_Li1EffLNS1K_9ScaleType4KindE0ELNS_15FloatRoundStyleE2ESJ_EENS1_15EpilogueDefaultEEEEEvvEEEEvNT_6ParamsE:
	.zero		1664


//--------------------- SYMBOLS --------------------------

	.type		.nv.reservedSmem.offset0,@object
	.size		.nv.reservedSmem.offset0,0x4
